// auto-generated by cutlass_sweep.gemm — config: {"arch": "sm_100", "cluster_m": 2, "cluster_n": 1, "dtype": "fp16", "dtype_b": "fp16", "layout": "nt", "stages": 0, "tile_k": 32, "tile_m": 128, "tile_n": 64}
#include "cutlass/cutlass.h"
#include "cutlass/gemm/collective/collective_builder.hpp"
#include "cutlass/gemm/device/gemm_universal_adapter.h"
#include "cutlass/gemm/kernel/gemm_universal.hpp"
#include "cutlass/epilogue/collective/collective_builder.hpp"

using ElemA = cutlass::half_t;
using ElemB = cutlass::half_t;
using ElemCD = cutlass::half_t;
using Acc  = float;
using TileShape    = cute::Shape<cute::_128, cute::_64, cute::_32>;
using ClusterShape = cute::Shape<cute::_2, cute::_1, cute::_1>;

using CollectiveEpilogue = typename cutlass::epilogue::collective::CollectiveBuilder<
    cutlass::arch::Sm100, cutlass::arch::OpClassTensorOp,
    TileShape, ClusterShape,
    cutlass::epilogue::collective::EpilogueTileAuto,
    Acc, Acc,
    ElemCD, cutlass::layout::RowMajor, 128 / cutlass::sizeof_bits<ElemCD>::value,
    ElemCD, cutlass::layout::RowMajor, 128 / cutlass::sizeof_bits<ElemCD>::value,
    cutlass::epilogue::collective::EpilogueScheduleAuto
  >::CollectiveOp;

using CollectiveMainloop = typename cutlass::gemm::collective::CollectiveBuilder<
    cutlass::arch::Sm100, cutlass::arch::OpClassTensorOp,
    ElemA, cutlass::layout::RowMajor, 128 / cutlass::sizeof_bits<ElemA>::value,
    ElemB, cutlass::layout::ColumnMajor, 128 / cutlass::sizeof_bits<ElemB>::value,
    Acc,
    TileShape, ClusterShape,
    cutlass::gemm::collective::StageCountAutoCarveout<static_cast<int>(sizeof(typename CollectiveEpilogue::SharedStorage))>,
    cutlass::gemm::collective::KernelScheduleAuto
  >::CollectiveOp;

using GemmKernel = cutlass::gemm::kernel::GemmUniversal<
    cute::Shape<int,int,int,int>,
    CollectiveMainloop,
    CollectiveEpilogue
>;
using Gemm = cutlass::gemm::device::GemmUniversalAdapter<GemmKernel>;

// Force the device kernel symbol into the cubin without needing a host main.
auto* _anchor = &cutlass::device_kernel<GemmKernel>;


// ===== COMPILED SASS (sm_100a) =====

	.target	sm_100a

	.elftype	@"ET_EXEC"


//--------------------- .note.nv.tkinfo           --------------------------
	.section	.note.nv.tkinfo,"",@"SHT_NOTE"
	.sectionflags	@"SHF_NOTE_NV_TKINFO"
	.tkinfo
        /*0018*/ 	.word	0x00000002
        /*0030*/ 	.string	""
        /*0030*/ 	.string	"ptxas"
        /*0030*/ 	.string	"Cuda compilation tools, release 13.0, V13.0.88"
        /*0030*/ 	.string	"Build cuda_13.0.r13.0/compiler.36424714_0"
        /*0030*/ 	.string	"-arch sm_100a -m 64 "



//--------------------- .note.nv.cuinfo           --------------------------
	.section	.note.nv.cuinfo,"",@"SHT_NOTE"
	.sectionflags	@"SHF_NOTE_NV_CUINFO"
        /*0018*/ 	.short	0x0002
        /*001a*/ 	.short	0x0064
        /*001c*/ 	.short	0x0082
	.zero		2


//--------------------- .nv.info                  --------------------------
	.section	.nv.info,"",@"SHT_CUDA_INFO"
	.align	4


	//----- nvinfo : EIATTR_REGCOUNT
	.align		4
        /*0000*/ 	.byte	0x04, 0x2f
        /*0002*/ 	.short	(.L_19 - .L_18)
	.align		4
.L_18:
        /*0004*/ 	.word	index@(_ZN7cutlass13device_kernelINS_4gemm6kernel13GemmUniversalIN4cute5tupleIJiiiiEEENS1_10collective13CollectiveMmaINS1_35MainloopSm100TmaUmmaWarpSpecializedILi35ELi2ELi4ENS5_IJNS4_1CILi2EEENSA_ILi1EEESC_EEEEENS5_IJNSA_ILi128EEENSA_ILi64EEENSA_ILi32EEEEEENS_6half_tENS5_IJlSC_lEEESJ_SK_NS4_8TiledMMAINS4_8MMA_AtomIJNS4_26SM100_MMA_F16BF16_2x1SM_SSISJ_SJ_fLi128ELi64ELNS4_4UMMA5MajorE0ELSP_0ELNSO_7ScaleInE0ELSQ_0EEEEEENS4_6LayoutINS5_IJSC_SC_SC_EEENS5_IJNSA_ILi0EEESV_SV_EEEEENS5_IJNS4_10UnderscoreESY_SY_EEEEENS4_18SM100_TMA_2SM_LOADENS4_14ComposedLayoutINS4_7SwizzleILi2ELi4ELi3EEENS4_18smem_ptr_flag_bitsILi16EEENST_INS5_IJNSA_ILi8EEESH_EEENS5_IJSH_SC_EEEEEEEvNS4_8identityES11_S1B_vS1C_EENS_8epilogue10collective18CollectiveEpilogueINS1E_23Sm100TmaWarpSpecializedILi3ELi2ELi16ELb1ELb0EEEJNS5_IJSG_SG_SH_EEENS5_IJNST_ISG_SC_EENST_INS5_IJNSA_ILi16EEESB_EEENS5_IJSC_SH_EEEEEEEESJ_SK_SJ_SK_NS1E_6fusion15FusionCallbacksIS1I_NS1Q_17LinearCombinationISJ_fSJ_fLNS_15FloatRoundStyleE2EEES1J_S1P_JEEENS4_5SM1004TMEM4LOAD26SM100_TMEM_LOAD_32dp32b16xENS4_13SM90_TMA_LOADENS12_INS13_ILi1ELi4ELi3EEES16_NST_INS5_IJS17_S1L_EEENS5_IJS1L_SC_EEEEEEENS4_39AutoVectorizingCopyWithAssumedAlignmentILi128EEENS4_14SM90_TMA_STOREES25_S27_S27_EEEvvEEEEvNT_6ParamsE)
        /*0008*/ 	.word	0x00000059


	//----- nvinfo : EIATTR_FRAME_SIZE
	.align		4
.L_19:
        /*000c*/ 	.byte	0x04, 0x11
        /*000e*/ 	.short	(.L_21 - .L_20)
	.align		4
.L_20:
        /*0010*/ 	.word	index@($__internal_2_$__cuda_sm10x_tcgen05_guardrail_trap_unallocated_columns_being_dealloced)
        /*0014*/ 	.word	0x00000000


	//----- nvinfo : EIATTR_FRAME_SIZE
	.align		4
.L_21:
        /*0018*/ 	.byte	0x04, 0x11
        /*001a*/ 	.short	(.L_23 - .L_22)
	.align		4
.L_22:
        /*001c*/ 	.word	index@($__internal_1_$__cuda_sm10x_tcgen05_guardrail_trap_phase_invalid_during_alloc)
        /*0020*/ 	.word	0x00000000


	//----- nvinfo : EIATTR_FRAME_SIZE
	.align		4
.L_23:
        /*0024*/ 	.byte	0x04, 0x11
        /*0026*/ 	.short	(.L_25 - .L_24)
	.align		4
.L_24:
        /*0028*/ 	.word	index@($__internal_0_$__cuda_sm10x_tcgen05_guardrail_trap_col_being_dealloced_not_returned_by_alloc)
        /*002c*/ 	.word	0x00000000


	//----- nvinfo : EIATTR_FRAME_SIZE
	.align		4
.L_25:
        /*0030*/ 	.byte	0x04, 0x11
        /*0032*/ 	.short	(.L_27 - .L_26)
	.align		4
.L_26:
        /*0034*/ 	.word	index@(_ZN7cutlass13device_kernelINS_4gemm6kernel13GemmUniversalIN4cute5tupleIJiiiiEEENS1_10collective13CollectiveMmaINS1_35MainloopSm100TmaUmmaWarpSpecializedILi35ELi2ELi4ENS5_IJNS4_1CILi2EEENSA_ILi1EEESC_EEEEENS5_IJNSA_ILi128EEENSA_ILi64EEENSA_ILi32EEEEEENS_6half_tENS5_IJlSC_lEEESJ_SK_NS4_8TiledMMAINS4_8MMA_AtomIJNS4_26SM100_MMA_F16BF16_2x1SM_SSISJ_SJ_fLi128ELi64ELNS4_4UMMA5MajorE0ELSP_0ELNSO_7ScaleInE0ELSQ_0EEEEEENS4_6LayoutINS5_IJSC_SC_SC_EEENS5_IJNSA_ILi0EEESV_SV_EEEEENS5_IJNS4_10UnderscoreESY_SY_EEEEENS4_18SM100_TMA_2SM_LOADENS4_14ComposedLayoutINS4_7SwizzleILi2ELi4ELi3EEENS4_18smem_ptr_flag_bitsILi16EEENST_INS5_IJNSA_ILi8EEESH_EEENS5_IJSH_SC_EEEEEEEvNS4_8identityES11_S1B_vS1C_EENS_8epilogue10collective18CollectiveEpilogueINS1E_23Sm100TmaWarpSpecializedILi3ELi2ELi16ELb1ELb0EEEJNS5_IJSG_SG_SH_EEENS5_IJNST_ISG_SC_EENST_INS5_IJNSA_ILi16EEESB_EEENS5_IJSC_SH_EEEEEEEESJ_SK_SJ_SK_NS1E_6fusion15FusionCallbacksIS1I_NS1Q_17LinearCombinationISJ_fSJ_fLNS_15FloatRoundStyleE2EEES1J_S1P_JEEENS4_5SM1004TMEM4LOAD26SM100_TMEM_LOAD_32dp32b16xENS4_13SM90_TMA_LOADENS12_INS13_ILi1ELi4ELi3EEES16_NST_INS5_IJS17_S1L_EEENS5_IJS1L_SC_EEEEEEENS4_39AutoVectorizingCopyWithAssumedAlignmentILi128EEENS4_14SM90_TMA_STOREES25_S27_S27_EEEvvEEEEvNT_6ParamsE)
        /*0038*/ 	.word	0x00000000


	//----- nvinfo : EIATTR_MIN_STACK_SIZE
	.align		4
.L_27:
        /*003c*/ 	.byte	0x04, 0x12
        /*003e*/ 	.short	(.L_29 - .L_28)
	.align		4
.L_28:
        /*0040*/ 	.word	index@(_ZN7cutlass13device_kernelINS_4gemm6kernel13GemmUniversalIN4cute5tupleIJiiiiEEENS1_10collective13CollectiveMmaINS1_35MainloopSm100TmaUmmaWarpSpecializedILi35ELi2ELi4ENS5_IJNS4_1CILi2EEENSA_ILi1EEESC_EEEEENS5_IJNSA_ILi128EEENSA_ILi64EEENSA_ILi32EEEEEENS_6half_tENS5_IJlSC_lEEESJ_SK_NS4_8TiledMMAINS4_8MMA_AtomIJNS4_26SM100_MMA_F16BF16_2x1SM_SSISJ_SJ_fLi128ELi64ELNS4_4UMMA5MajorE0ELSP_0ELNSO_7ScaleInE0ELSQ_0EEEEEENS4_6LayoutINS5_IJSC_SC_SC_EEENS5_IJNSA_ILi0EEESV_SV_EEEEENS5_IJNS4_10UnderscoreESY_SY_EEEEENS4_18SM100_TMA_2SM_LOADENS4_14ComposedLayoutINS4_7SwizzleILi2ELi4ELi3EEENS4_18smem_ptr_flag_bitsILi16EEENST_INS5_IJNSA_ILi8EEESH_EEENS5_IJSH_SC_EEEEEEEvNS4_8identityES11_S1B_vS1C_EENS_8epilogue10collective18CollectiveEpilogueINS1E_23Sm100TmaWarpSpecializedILi3ELi2ELi16ELb1ELb0EEEJNS5_IJSG_SG_SH_EEENS5_IJNST_ISG_SC_EENST_INS5_IJNSA_ILi16EEESB_EEENS5_IJSC_SH_EEEEEEEESJ_SK_SJ_SK_NS1E_6fusion15FusionCallbacksIS1I_NS1Q_17LinearCombinationISJ_fSJ_fLNS_15FloatRoundStyleE2EEES1J_S1P_JEEENS4_5SM1004TMEM4LOAD26SM100_TMEM_LOAD_32dp32b16xENS4_13SM90_TMA_LOADENS12_INS13_ILi1ELi4ELi3EEES16_NST_INS5_IJS17_S1L_EEENS5_IJS1L_SC_EEEEEEENS4_39AutoVectorizingCopyWithAssumedAlignmentILi128EEENS4_14SM90_TMA_STOREES25_S27_S27_EEEvvEEEEvNT_6ParamsE)
        /*0044*/ 	.word	0x00000000
.L_29:


//--------------------- .nv.compat                --------------------------
	.section	.nv.compat,"",@"SHT_CUDA_COMPAT_INFO"
	.align	4
        /*0000*/ 	.byte	0x02, 0x09, 0x01, 0x00, 0x02, 0x02, 0x02, 0x00, 0x02, 0x05, 0x05, 0x00, 0x03, 0x07, 0x01, 0x01
        /*0010*/ 	.byte	0x02, 0x03, 0x01, 0x00, 0x02, 0x06, 0x01, 0x00, 0x04, 0x0b, 0x08, 0x00, 0x09, 0x00, 0x00, 0x00
        /*0020*/ 	.byte	0x00, 0x00, 0x00, 0x00


//--------------------- .nv.info._ZN7cutlass13device_kernelINS_4gemm6kernel13GemmUniversalIN4cute5tupleIJiiiiEEENS1_10collective13CollectiveMmaINS1_35MainloopSm100TmaUmmaWarpSpecializedILi35ELi2ELi4ENS5_IJNS4_1CILi2EEENSA_ILi1EEESC_EEEEENS5_IJNSA_ILi128EEENSA_ILi64EEENSA_ILi32EEEEEENS_6half_tENS5_IJlSC_lEEESJ_SK_NS4_8TiledMMAINS4_8MMA_AtomIJNS4_26SM100_MMA_F16BF16_2x1SM_SSISJ_SJ_fLi128ELi64ELNS4_4UMMA5MajorE0ELSP_0ELNSO_7ScaleInE0ELSQ_0EEEEEENS4_6LayoutINS5_IJSC_SC_SC_EEENS5_IJNSA_ILi0EEESV_SV_EEEEENS5_IJNS4_10UnderscoreESY_SY_EEEEENS4_18SM100_TMA_2SM_LOADENS4_14ComposedLayoutINS4_7SwizzleILi2ELi4ELi3EEENS4_18smem_ptr_flag_bitsILi16EEENST_INS5_IJNSA_ILi8EEESH_EEENS5_IJSH_SC_EEEEEEEvNS4_8identityES11_S1B_vS1C_EENS_8epilogue10collective18CollectiveEpilogueINS1E_23Sm100TmaWarpSpecializedILi3ELi2ELi16ELb1ELb0EEEJNS5_IJSG_SG_SH_EEENS5_IJNST_ISG_SC_EENST_INS5_IJNSA_ILi16EEESB_EEENS5_IJSC_SH_EEEEEEEESJ_SK_SJ_SK_NS1E_6fusion15FusionCallbacksIS1I_NS1Q_17LinearCombinationISJ_fSJ_fLNS_15FloatRoundStyleE2EEES1J_S1P_JEEENS4_5SM1004TMEM4LOAD26SM100_TMEM_LOAD_32dp32b16xENS4_13SM90_TMA_LOADENS12_INS13_ILi1ELi4ELi3EEES16_NST_INS5_IJS17_S1L_EEENS5_IJS1L_SC_EEEEEEENS4_39AutoVectorizingCopyWithAssumedAlignmentILi128EEENS4_14SM90_TMA_STOREES25_S27_S27_EEEvvEEEEvNT_6ParamsE --------------------------
	.section	.nv.info._ZN7cutlass13device_kernelINS_4gemm6kernel13GemmUniversalIN4cute5tupleIJiiiiEEENS1_10collective13CollectiveMmaINS1_35MainloopSm100TmaUmmaWarpSpecializedILi35ELi2ELi4ENS5_IJNS4_1CILi2EEENSA_ILi1EEESC_EEEEENS5_IJNSA_ILi128EEENSA_ILi64EEENSA_ILi32EEEEEENS_6half_tENS5_IJlSC_lEEESJ_SK_NS4_8TiledMMAINS4_8MMA_AtomIJNS4_26SM100_MMA_F16BF16_2x1SM_SSISJ_SJ_fLi128ELi64ELNS4_4UMMA5MajorE0ELSP_0ELNSO_7ScaleInE0ELSQ_0EEEEEENS4_6LayoutINS5_IJSC_SC_SC_EEENS5_IJNSA_ILi0EEESV_SV_EEEEENS5_IJNS4_10UnderscoreESY_SY_EEEEENS4_18SM100_TMA_2SM_LOADENS4_14ComposedLayoutINS4_7SwizzleILi2ELi4ELi3EEENS4_18smem_ptr_flag_bitsILi16EEENST_INS5_IJNSA_ILi8EEESH_EEENS5_IJSH_SC_EEEEEEEvNS4_8identityES11_S1B_vS1C_EENS_8epilogue10collective18CollectiveEpilogueINS1E_23Sm100TmaWarpSpecializedILi3ELi2ELi16ELb1ELb0EEEJNS5_IJSG_SG_SH_EEENS5_IJNST_ISG_SC_EENST_INS5_IJNSA_ILi16EEESB_EEENS5_IJSC_SH_EEEEEEEESJ_SK_SJ_SK_NS1E_6fusion15FusionCallbacksIS1I_NS1Q_17LinearCombinationISJ_fSJ_fLNS_15FloatRoundStyleE2EEES1J_S1P_JEEENS4_5SM1004TMEM4LOAD26SM100_TMEM_LOAD_32dp32b16xENS4_13SM90_TMA_LOADENS12_INS13_ILi1ELi4ELi3EEES16_NST_INS5_IJS17_S1L_EEENS5_IJS1L_SC_EEEEEEENS4_39AutoVectorizingCopyWithAssumedAlignmentILi128EEENS4_14SM90_TMA_STOREES25_S27_S27_EEEvvEEEEvNT_6ParamsE,"",@"SHT_CUDA_INFO"
	.sectionflags	@""
	.align	4


	//----- nvinfo : EIATTR_CUDA_API_VERSION
	.align		4
        /*0000*/ 	.byte	0x04, 0x37
        /*0002*/ 	.short	(.L_31 - .L_30)
.L_30:
        /*0004*/ 	.word	0x00000082


	//----- nvinfo : EIATTR_KPARAM_INFO
	.align		4
.L_31:
        /*0008*/ 	.byte	0x04, 0x17
        /*000a*/ 	.short	(.L_33 - .L_32)
.L_32:
        /*000c*/ 	.word	0x00000000
        /*0010*/ 	.short	0x0000
        /*0012*/ 	.short	0x0000
        /*0014*/ 	.byte	0x00, 0xf0, 0x01, 0x20


	//----- nvinfo : EIATTR_AT_ENTRY_FRAGMENTS
	.align		4
.L_33:
        /*0018*/ 	.byte	0x04, 0x4f
        /*001a*/ 	.short	(.L_35 - .L_34)


	//   ....[0]....
.L_34:
        /*001c*/ 	.word	0x00000007


	//----- nvinfo : EIATTR_RESERVED_SMEM_USED
	.align		4
.L_35:
        /*0020*/ 	.byte	0x01, 0x41
	.zero		2


	//----- nvinfo : EIATTR_SPARSE_MMA_MASK
	.align		4
        /*0024*/ 	.byte	0x03, 0x50
        /*0026*/ 	.short	0x0000


	//----- nvinfo : EIATTR_TCGEN05_2CTA_USED
	.align		4
        /*0028*/ 	.byte	0x01, 0x52
	.zero		2


	//----- nvinfo : EIATTR_MAXREG_COUNT
	.align		4
        /*002c*/ 	.byte	0x03, 0x1b
        /*002e*/ 	.short	0x00ff


	//----- nvinfo : EIATTR_NUM_BARRIERS
	.align		4
        /*0030*/ 	.byte	0x02, 0x4c
        /*0032*/ 	.byte	0x07
	.zero		1


	//----- nvinfo : EIATTR_EXTERNS
	.align		4
        /*0034*/ 	.byte	0x04, 0x0f
        /*0036*/ 	.short	(.L_37 - .L_36)


	//   ....[0]....
	.align		4
.L_36:
        /*0038*/ 	.word	index@(__assertfail)


	//----- nvinfo : EIATTR_MERCURY_ISA_VERSION
	.align		4
.L_37:
        /*003c*/ 	.byte	0x03, 0x5f
        /*003e*/ 	.short	0x0101


	//----- nvinfo : EIATTR_INT_WARP_WIDE_INSTR_OFFSETS
	.align		4
        /*0040*/ 	.byte	0x04, 0x31
        /*0042*/ 	.short	(.L_39 - .L_38)


	//   ....[0]....
.L_38:
        /*0044*/ 	.word	0x00001100


	//   ....[1]....
        /*0048*/ 	.word	0x000011a0


	//   ....[2]....
        /*004c*/ 	.word	0x00002510


	//   ....[3]....
        /*0050*/ 	.word	0x00005480


	//   ....[4]....
        /*0054*/ 	.word	0x000054a0


	//   ....[5]....
        /*0058*/ 	.word	0x000054d0


	//   ....[6]....
        /*005c*/ 	.word	0x00005de0


	//   ....[7]....
        /*0060*/ 	.word	0x00005e50


	//   ....[8]....
        /*0064*/ 	.word	0x00005f60


	//   ....[9]....
        /*0068*/ 	.word	0x00006130


	//   ....[10]....
        /*006c*/ 	.word	0x000061e0


	//   ....[11]....
        /*0070*/ 	.word	0x00006300


	//----- nvinfo : EIATTR_COOP_GROUP_MASK_REGIDS
	.align		4
.L_39:
        /*0074*/ 	.byte	0x04, 0x29
        /*0076*/ 	.short	(.L_41 - .L_40)


	//   ....[0]....
.L_40:
        /*0078*/ 	.word	0xffffffff


	//   ....[1]....
        /*007c*/ 	.word	0xffffffff


	//   ....[2]....
        /*0080*/ 	.word	0xffffffff


	//   ....[3]....
        /*0084*/ 	.word	0xffffffff


	//   ....[4]....
        /*0088*/ 	.word	0xffffffff


	//   ....[5]....
        /*008c*/ 	.word	0xffffffff


	//   ....[6]....
        /*0090*/ 	.word	0xffffffff


	//   ....[7]....
        /*0094*/ 	.word	0xffffffff


	//   ....[8]....
        /*0098*/ 	.word	0xffffffff


	//   ....[9]....
        /*009c*/ 	.word	0xffffffff


	//   ....[10]....
        /*00a0*/ 	.word	0xffffffff


	//   ....[11]....
        /*00a4*/ 	.word	0xffffffff


	//   ....[12]....
        /*00a8*/ 	.word	0xffffffff


	//   ....[13]....
        /*00ac*/ 	.word	0xffffffff


	//----- nvinfo : EIATTR_COOP_GROUP_INSTR_OFFSETS
	.align		4
.L_41:
        /*00b0*/ 	.byte	0x04, 0x28
        /*00b2*/ 	.short	(.L_43 - .L_42)


	//   ....[0]....
.L_42:
        /*00b4*/ 	.word	0x000000c0


	//   ....[1]....
        /*00b8*/ 	.word	0x00000500


	//   ....[2]....
        /*00bc*/ 	.word	0x00000a90


	//   ....[3]....
        /*00c0*/ 	.word	0x00000c00


	//   ....[4]....
        /*00c4*/ 	.word	0x00000cf0


	//   ....[5]....
        /*00c8*/ 	.word	0x00000e50


	//   ....[6]....
        /*00cc*/ 	.word	0x00000fe0


	//   ....[7]....
        /*00d0*/ 	.word	0x00001220


	//   ....[8]....
        /*00d4*/ 	.word	0x000023f0


	//   ....[9]....
        /*00d8*/ 	.word	0x00004340


	//   ....[10]....
        /*00dc*/ 	.word	0x00004810


	//   ....[11]....
        /*00e0*/ 	.word	0x00004840


	//   ....[12]....
        /*00e4*/ 	.word	0x00005380


	//   ....[13]....
        /*00e8*/ 	.word	0x00005590


	//----- nvinfo : EIATTR_VRC_CTA_INIT_COUNT
	.align		4
.L_43:
        /*00ec*/ 	.byte	0x02, 0x4a
        /*00ee*/ 	.byte	0x80
	.zero		1


	//----- nvinfo : EIATTR_SYSCALL_OFFSETS
	.align		4
        /*00f0*/ 	.byte	0x04, 0x46
        /*00f2*/ 	.short	(.L_45 - .L_44)


	//   ....[0]....
.L_44:
        /*00f4*/ 	.word	0x00006e90


	//   ....[1]....
        /*00f8*/ 	.word	0x00006f80


	//   ....[2]....
        /*00fc*/ 	.word	0x00007740


	//   ....[3]....
        /*0100*/ 	.word	0x000080c0


	//----- nvinfo : EIATTR_MBARRIER_INSTR_OFFSETS
	.align		4
.L_45:
        /*0104*/ 	.byte	0x04, 0x39
        /*0106*/ 	.short	(.L_47 - .L_46)


	//   ....[0]....
.L_46:
        /*0108*/ 	.word	0x00000610
        /*010c*/ 	.word	0x000000ff
        /*0110*/ 	.word	0x00000000
        /*0114*/ 	.short	0x0100
        /*0116*/ 	.byte	0x08
	.zero		1


	//   ....[1]....
        /*0118*/ 	.word	0x00000620
        /*011c*/ 	.word	0x000000ff
        /*0120*/ 	.word	0x00000118
        /*0124*/ 	.short	0x0100
        /*0126*/ 	.byte	0x08
	.zero		1


	//   ....[2]....
        /*0128*/ 	.word	0x00000630
        /*012c*/ 	.word	0x000000ff
        /*0130*/ 	.word	0x00000008
        /*0134*/ 	.short	0x0100
        /*0136*/ 	.byte	0x08
	.zero		1


	//   ....[3]....
        /*0138*/ 	.word	0x00000640
        /*013c*/ 	.word	0x000000ff
        /*0140*/ 	.word	0x00000120
        /*0144*/ 	.short	0x0100
        /*0146*/ 	.byte	0x08
	.zero		1


	//   ....[4]....
        /*0148*/ 	.word	0x00000650
        /*014c*/ 	.word	0x000000ff
        /*0150*/ 	.word	0x00000010
        /*0154*/ 	.short	0x0100
        /*0156*/ 	.byte	0x08
	.zero		1


	//   ....[5]....
        /*0158*/ 	.word	0x00000660
        /*015c*/ 	.word	0x000000ff
        /*0160*/ 	.word	0x00000128
        /*0164*/ 	.short	0x0100
        /*0166*/ 	.byte	0x08
	.zero		1


	//   ....[6]....
        /*0168*/ 	.word	0x00000670
        /*016c*/ 	.word	0x000000ff
        /*0170*/ 	.word	0x00000018
        /*0174*/ 	.short	0x0100
        /*0176*/ 	.byte	0x08
	.zero		1


	//   ....[7]....
        /*0178*/ 	.word	0x00000680
        /*017c*/ 	.word	0x000000ff
        /*0180*/ 	.word	0x00000130
        /*0184*/ 	.short	0x0100
        /*0186*/ 	.byte	0x08
	.zero		1


	//   ....[8]....
        /*0188*/ 	.word	0x00000690
        /*018c*/ 	.word	0x000000ff
        /*0190*/ 	.word	0x00000020
        /*0194*/ 	.short	0x0100
        /*0196*/ 	.byte	0x08
	.zero		1


	//   ....[9]....
        /*0198*/ 	.word	0x000006a0
        /*019c*/ 	.word	0x000000ff
        /*01a0*/ 	.word	0x00000138
        /*01a4*/ 	.short	0x0100
        /*01a6*/ 	.byte	0x08
	.zero		1


	//   ....[10]....
        /*01a8*/ 	.word	0x000006b0
        /*01ac*/ 	.word	0x000000ff
        /*01b0*/ 	.word	0x00000028
        /*01b4*/ 	.short	0x0100
        /*01b6*/ 	.byte	0x08
	.zero		1


	//   ....[11]....
        /*01b8*/ 	.word	0x000006c0
        /*01bc*/ 	.word	0x000000ff
        /*01c0*/ 	.word	0x00000140
        /*01c4*/ 	.short	0x0100
        /*01c6*/ 	.byte	0x08
	.zero		1


	//   ....[12]....
        /*01c8*/ 	.word	0x000006d0
        /*01cc*/ 	.word	0x000000ff
        /*01d0*/ 	.word	0x00000030
        /*01d4*/ 	.short	0x0100
        /*01d6*/ 	.byte	0x08
	.zero		1


	//   ....[13]....
        /*01d8*/ 	.word	0x000006e0
        /*01dc*/ 	.word	0x000000ff
        /*01e0*/ 	.word	0x00000148
        /*01e4*/ 	.short	0x0100
        /*01e6*/ 	.byte	0x08
	.zero		1


	//   ....[14]....
        /*01e8*/ 	.word	0x000006f0
        /*01ec*/ 	.word	0x000000ff
        /*01f0*/ 	.word	0x00000038
        /*01f4*/ 	.short	0x0100
        /*01f6*/ 	.byte	0x08
	.zero		1


	//   ....[15]....
        /*01f8*/ 	.word	0x00000700
        /*01fc*/ 	.word	0x000000ff
        /*0200*/ 	.word	0x00000150
        /*0204*/ 	.short	0x0100
        /*0206*/ 	.byte	0x08
	.zero		1


	//   ....[16]....
        /*0208*/ 	.word	0x00000710
        /*020c*/ 	.word	0x000000ff
        /*0210*/ 	.word	0x00000040
        /*0214*/ 	.short	0x0100
        /*0216*/ 	.byte	0x08
	.zero		1


	//   ....[17]....
        /*0218*/ 	.word	0x00000720
        /*021c*/ 	.word	0x000000ff
        /*0220*/ 	.word	0x00000158
        /*0224*/ 	.short	0x0100
        /*0226*/ 	.byte	0x08
	.zero		1


	//   ....[18]....
        /*0228*/ 	.word	0x00000730
        /*022c*/ 	.word	0x000000ff
        /*0230*/ 	.word	0x00000048
        /*0234*/ 	.short	0x0100
        /*0236*/ 	.byte	0x08
	.zero		1


	//   ....[19]....
        /*0238*/ 	.word	0x00000740
        /*023c*/ 	.word	0x000000ff
        /*0240*/ 	.word	0x00000160
        /*0244*/ 	.short	0x0100
        /*0246*/ 	.byte	0x08
	.zero		1


	//   ....[20]....
        /*0248*/ 	.word	0x00000750
        /*024c*/ 	.word	0x000000ff
        /*0250*/ 	.word	0x00000050
        /*0254*/ 	.short	0x0100
        /*0256*/ 	.byte	0x08
	.zero		1


	//   ....[21]....
        /*0258*/ 	.word	0x00000760
        /*025c*/ 	.word	0x000000ff
        /*0260*/ 	.word	0x00000168
        /*0264*/ 	.short	0x0100
        /*0266*/ 	.byte	0x08
	.zero		1


	//   ....[22]....
        /*0268*/ 	.word	0x00000770
        /*026c*/ 	.word	0x000000ff
        /*0270*/ 	.word	0x00000058
        /*0274*/ 	.short	0x0100
        /*0276*/ 	.byte	0x08
	.zero		1


	//   ....[23]....
        /*0278*/ 	.word	0x00000780
        /*027c*/ 	.word	0x000000ff
        /*0280*/ 	.word	0x00000170
        /*0284*/ 	.short	0x0100
        /*0286*/ 	.byte	0x08
	.zero		1


	//   ....[24]....
        /*0288*/ 	.word	0x00000790
        /*028c*/ 	.word	0x000000ff
        /*0290*/ 	.word	0x00000060
        /*0294*/ 	.short	0x0100
        /*0296*/ 	.byte	0x08
	.zero		1


	//   ....[25]....
        /*0298*/ 	.word	0x000007a0
        /*029c*/ 	.word	0x000000ff
        /*02a0*/ 	.word	0x00000178
        /*02a4*/ 	.short	0x0100
        /*02a6*/ 	.byte	0x08
	.zero		1


	//   ....[26]....
        /*02a8*/ 	.word	0x000007b0
        /*02ac*/ 	.word	0x000000ff
        /*02b0*/ 	.word	0x00000068
        /*02b4*/ 	.short	0x0100
        /*02b6*/ 	.byte	0x08
	.zero		1


	//   ....[27]....
        /*02b8*/ 	.word	0x000007c0
        /*02bc*/ 	.word	0x000000ff
        /*02c0*/ 	.word	0x00000180
        /*02c4*/ 	.short	0x0100
        /*02c6*/ 	.byte	0x08
	.zero		1


	//   ....[28]....
        /*02c8*/ 	.word	0x000007d0
        /*02cc*/ 	.word	0x000000ff
        /*02d0*/ 	.word	0x00000070
        /*02d4*/ 	.short	0x0100
        /*02d6*/ 	.byte	0x08
	.zero		1


	//   ....[29]....
        /*02d8*/ 	.word	0x000007e0
        /*02dc*/ 	.word	0x000000ff
        /*02e0*/ 	.word	0x00000188
        /*02e4*/ 	.short	0x0100
        /*02e6*/ 	.byte	0x08
	.zero		1


	//   ....[30]....
        /*02e8*/ 	.word	0x000007f0
        /*02ec*/ 	.word	0x000000ff
        /*02f0*/ 	.word	0x00000078
        /*02f4*/ 	.short	0x0100
        /*02f6*/ 	.byte	0x08
	.zero		1


	//   ....[31]....
        /*02f8*/ 	.word	0x00000800
        /*02fc*/ 	.word	0x000000ff
        /*0300*/ 	.word	0x00000190
        /*0304*/ 	.short	0x0100
        /*0306*/ 	.byte	0x08
	.zero		1


	//   ....[32]....
        /*0308*/ 	.word	0x00000810
        /*030c*/ 	.word	0x000000ff
        /*0310*/ 	.word	0x00000080
        /*0314*/ 	.short	0x0100
        /*0316*/ 	.byte	0x08
	.zero		1


	//   ....[33]....
        /*0318*/ 	.word	0x00000820
        /*031c*/ 	.word	0x000000ff
        /*0320*/ 	.word	0x00000198
        /*0324*/ 	.short	0x0100
        /*0326*/ 	.byte	0x08
	.zero		1


	//   ....[34]....
        /*0328*/ 	.word	0x00000830
        /*032c*/ 	.word	0x000000ff
        /*0330*/ 	.word	0x00000088
        /*0334*/ 	.short	0x0100
        /*0336*/ 	.byte	0x08
	.zero		1


	//   ....[35]....
        /*0338*/ 	.word	0x00000840
        /*033c*/ 	.word	0x000000ff
        /*0340*/ 	.word	0x000001a0
        /*0344*/ 	.short	0x0100
        /*0346*/ 	.byte	0x08
	.zero		1


	//   ....[36]....
        /*0348*/ 	.word	0x00000850
        /*034c*/ 	.word	0x000000ff
        /*0350*/ 	.word	0x00000090
        /*0354*/ 	.short	0x0100
        /*0356*/ 	.byte	0x08
	.zero		1


	//   ....[37]....
        /*0358*/ 	.word	0x00000860
        /*035c*/ 	.word	0x000000ff
        /*0360*/ 	.word	0x000001a8
        /*0364*/ 	.short	0x0100
        /*0366*/ 	.byte	0x08
	.zero		1


	//   ....[38]....
        /*0368*/ 	.word	0x00000870
        /*036c*/ 	.word	0x000000ff
        /*0370*/ 	.word	0x00000098
        /*0374*/ 	.short	0x0100
        /*0376*/ 	.byte	0x08
	.zero		1


	//   ....[39]....
        /*0378*/ 	.word	0x00000880
        /*037c*/ 	.word	0x000000ff
        /*0380*/ 	.word	0x000001b0
        /*0384*/ 	.short	0x0100
        /*0386*/ 	.byte	0x08
	.zero		1


	//   ....[40]....
        /*0388*/ 	.word	0x00000890
        /*038c*/ 	.word	0x000000ff
        /*0390*/ 	.word	0x000000a0
        /*0394*/ 	.short	0x0100
        /*0396*/ 	.byte	0x08
	.zero		1


	//   ....[41]....
        /*0398*/ 	.word	0x000008a0
        /*039c*/ 	.word	0x000000ff
        /*03a0*/ 	.word	0x000001b8
        /*03a4*/ 	.short	0x0100
        /*03a6*/ 	.byte	0x08
	.zero		1


	//   ....[42]....
        /*03a8*/ 	.word	0x000008b0
        /*03ac*/ 	.word	0x000000ff
        /*03b0*/ 	.word	0x000000a8
        /*03b4*/ 	.short	0x0100
        /*03b6*/ 	.byte	0x08
	.zero		1


	//   ....[43]....
        /*03b8*/ 	.word	0x000008c0
        /*03bc*/ 	.word	0x000000ff
        /*03c0*/ 	.word	0x000001c0
        /*03c4*/ 	.short	0x0100
        /*03c6*/ 	.byte	0x08
	.zero		1


	//   ....[44]....
        /*03c8*/ 	.word	0x000008d0
        /*03cc*/ 	.word	0x000000ff
        /*03d0*/ 	.word	0x000000b0
        /*03d4*/ 	.short	0x0100
        /*03d6*/ 	.byte	0x08
	.zero		1


	//   ....[45]....
        /*03d8*/ 	.word	0x000008e0
        /*03dc*/ 	.word	0x000000ff
        /*03e0*/ 	.word	0x000001c8
        /*03e4*/ 	.short	0x0100
        /*03e6*/ 	.byte	0x08
	.zero		1


	//   ....[46]....
        /*03e8*/ 	.word	0x000008f0
        /*03ec*/ 	.word	0x000000ff
        /*03f0*/ 	.word	0x000000b8
        /*03f4*/ 	.short	0x0100
        /*03f6*/ 	.byte	0x08
	.zero		1


	//   ....[47]....
        /*03f8*/ 	.word	0x00000900
        /*03fc*/ 	.word	0x000000ff
        /*0400*/ 	.word	0x000001d0
        /*0404*/ 	.short	0x0100
        /*0406*/ 	.byte	0x08
	.zero		1


	//   ....[48]....
        /*0408*/ 	.word	0x00000910
        /*040c*/ 	.word	0x000000ff
        /*0410*/ 	.word	0x000000c0
        /*0414*/ 	.short	0x0100
        /*0416*/ 	.byte	0x08
	.zero		1


	//   ....[49]....
        /*0418*/ 	.word	0x00000920
        /*041c*/ 	.word	0x000000ff
        /*0420*/ 	.word	0x000001d8
        /*0424*/ 	.short	0x0100
        /*0426*/ 	.byte	0x08
	.zero		1


	//   ....[50]....
        /*0428*/ 	.word	0x00000930
        /*042c*/ 	.word	0x000000ff
        /*0430*/ 	.word	0x000000c8
        /*0434*/ 	.short	0x0100
        /*0436*/ 	.byte	0x08
	.zero		1


	//   ....[51]....
        /*0438*/ 	.word	0x00000940
        /*043c*/ 	.word	0x000000ff
        /*0440*/ 	.word	0x000001e0
        /*0444*/ 	.short	0x0100
        /*0446*/ 	.byte	0x08
	.zero		1


	//   ....[52]....
        /*0448*/ 	.word	0x00000950
        /*044c*/ 	.word	0x000000ff
        /*0450*/ 	.word	0x000000d0
        /*0454*/ 	.short	0x0100
        /*0456*/ 	.byte	0x08
	.zero		1


	//   ....[53]....
        /*0458*/ 	.word	0x00000960
        /*045c*/ 	.word	0x000000ff
        /*0460*/ 	.word	0x000001e8
        /*0464*/ 	.short	0x0100
        /*0466*/ 	.byte	0x08
	.zero		1


	//   ....[54]....
        /*0468*/ 	.word	0x00000970
        /*046c*/ 	.word	0x000000ff
        /*0470*/ 	.word	0x000000d8
        /*0474*/ 	.short	0x0100
        /*0476*/ 	.byte	0x08
	.zero		1


	//   ....[55]....
        /*0478*/ 	.word	0x00000980
        /*047c*/ 	.word	0x000000ff
        /*0480*/ 	.word	0x000001f0
        /*0484*/ 	.short	0x0100
        /*0486*/ 	.byte	0x08
	.zero		1


	//   ....[56]....
        /*0488*/ 	.word	0x00000990
        /*048c*/ 	.word	0x000000ff
        /*0490*/ 	.word	0x000000e0
        /*0494*/ 	.short	0x0100
        /*0496*/ 	.byte	0x08
	.zero		1


	//   ....[57]....
        /*0498*/ 	.word	0x000009a0
        /*049c*/ 	.word	0x000000ff
        /*04a0*/ 	.word	0x000001f8
        /*04a4*/ 	.short	0x0100
        /*04a6*/ 	.byte	0x08
	.zero		1


	//   ....[58]....
        /*04a8*/ 	.word	0x000009b0
        /*04ac*/ 	.word	0x000000ff
        /*04b0*/ 	.word	0x000000e8
        /*04b4*/ 	.short	0x0100
        /*04b6*/ 	.byte	0x08
	.zero		1


	//   ....[59]....
        /*04b8*/ 	.word	0x000009c0
        /*04bc*/ 	.word	0x000000ff
        /*04c0*/ 	.word	0x00000200
        /*04c4*/ 	.short	0x0100
        /*04c6*/ 	.byte	0x08
	.zero		1


	//   ....[60]....
        /*04c8*/ 	.word	0x000009d0
        /*04cc*/ 	.word	0x000000ff
        /*04d0*/ 	.word	0x000000f0
        /*04d4*/ 	.short	0x0100
        /*04d6*/ 	.byte	0x08
	.zero		1


	//   ....[61]....
        /*04d8*/ 	.word	0x000009e0
        /*04dc*/ 	.word	0x000000ff
        /*04e0*/ 	.word	0x00000208
        /*04e4*/ 	.short	0x0100
        /*04e6*/ 	.byte	0x08
	.zero		1


	//   ....[62]....
        /*04e8*/ 	.word	0x000009f0
        /*04ec*/ 	.word	0x000000ff
        /*04f0*/ 	.word	0x000000f8
        /*04f4*/ 	.short	0x0100
        /*04f6*/ 	.byte	0x08
	.zero		1


	//   ....[63]....
        /*04f8*/ 	.word	0x00000a00
        /*04fc*/ 	.word	0x000000ff
        /*0500*/ 	.word	0x00000210
        /*0504*/ 	.short	0x0100
        /*0506*/ 	.byte	0x08
	.zero		1


	//   ....[64]....
        /*0508*/ 	.word	0x00000a10
        /*050c*/ 	.word	0x000000ff
        /*0510*/ 	.word	0x00000100
        /*0514*/ 	.short	0x0100
        /*0516*/ 	.byte	0x08
	.zero		1


	//   ....[65]....
        /*0518*/ 	.word	0x00000a20
        /*051c*/ 	.word	0x000000ff
        /*0520*/ 	.word	0x00000218
        /*0524*/ 	.short	0x0100
        /*0526*/ 	.byte	0x08
	.zero		1


	//   ....[66]....
        /*0528*/ 	.word	0x00000a30
        /*052c*/ 	.word	0x000000ff
        /*0530*/ 	.word	0x00000108
        /*0534*/ 	.short	0x0100
        /*0536*/ 	.byte	0x08
	.zero		1


	//   ....[67]....
        /*0538*/ 	.word	0x00000a40
        /*053c*/ 	.word	0x000000ff
        /*0540*/ 	.word	0x00000220
        /*0544*/ 	.short	0x0100
        /*0546*/ 	.byte	0x08
	.zero		1


	//   ....[68]....
        /*0548*/ 	.word	0x00000a50
        /*054c*/ 	.word	0x000000ff
        /*0550*/ 	.word	0x00000110
        /*0554*/ 	.short	0x0100
        /*0556*/ 	.byte	0x08
	.zero		1


	//   ....[69]....
        /*0558*/ 	.word	0x00000a60
        /*055c*/ 	.word	0x000000ff
        /*0560*/ 	.word	0x00000228
        /*0564*/ 	.short	0x0100
        /*0566*/ 	.byte	0x08
	.zero		1


	//   ....[70]....
        /*0568*/ 	.word	0x00000b90
        /*056c*/ 	.word	0x000000ff
        /*0570*/ 	.word	0x00000230
        /*0574*/ 	.short	0x0100
        /*0576*/ 	.byte	0x09
	.zero		1


	//   ....[71]....
        /*0578*/ 	.word	0x00000ba0
        /*057c*/ 	.word	0x000000ff
        /*0580*/ 	.word	0x00000248
        /*0584*/ 	.short	0x0100
        /*0586*/ 	.byte	0x09
	.zero		1


	//   ....[72]....
        /*0588*/ 	.word	0x00000bb0
        /*058c*/ 	.word	0x000000ff
        /*0590*/ 	.word	0x00000238
        /*0594*/ 	.short	0x0100
        /*0596*/ 	.byte	0x09
	.zero		1


	//   ....[73]....
        /*0598*/ 	.word	0x00000bc0
        /*059c*/ 	.word	0x000000ff
        /*05a0*/ 	.word	0x00000250
        /*05a4*/ 	.short	0x0100
        /*05a6*/ 	.byte	0x09
	.zero		1


	//   ....[74]....
        /*05a8*/ 	.word	0x00000bd0
        /*05ac*/ 	.word	0x000000ff
        /*05b0*/ 	.word	0x00000240
        /*05b4*/ 	.short	0x0100
        /*05b6*/ 	.byte	0x09
	.zero		1


	//   ....[75]....
        /*05b8*/ 	.word	0x00000be0
        /*05bc*/ 	.word	0x000000ff
        /*05c0*/ 	.word	0x00000258
        /*05c4*/ 	.short	0x0100
        /*05c6*/ 	.byte	0x09
	.zero		1


	//   ....[76]....
        /*05c8*/ 	.word	0x00000cc0
        /*05cc*/ 	.word	0x000000ff
        /*05d0*/ 	.word	0x00000260
        /*05d4*/ 	.short	0x0100
        /*05d6*/ 	.byte	0x08
	.zero		1


	//   ....[77]....
        /*05d8*/ 	.word	0x00000cd0
        /*05dc*/ 	.word	0x000000ff
        /*05e0*/ 	.word	0x00000268
        /*05e4*/ 	.short	0x0100
        /*05e6*/ 	.byte	0x08
	.zero		1


	//   ....[78]....
        /*05e8*/ 	.word	0x00000e00
        /*05ec*/ 	.word	0x000000ff
        /*05f0*/ 	.word	0x00000270
        /*05f4*/ 	.short	0x0100
        /*05f6*/ 	.byte	0x08
	.zero		1


	//   ....[79]....
        /*05f8*/ 	.word	0x00000e10
        /*05fc*/ 	.word	0x000000ff
        /*0600*/ 	.word	0x00000280
        /*0604*/ 	.short	0x0100
        /*0606*/ 	.byte	0x08
	.zero		1


	//   ....[80]....
        /*0608*/ 	.word	0x00000e20
        /*060c*/ 	.word	0x000000ff
        /*0610*/ 	.word	0x00000278
        /*0614*/ 	.short	0x0100
        /*0616*/ 	.byte	0x08
	.zero		1


	//   ....[81]....
        /*0618*/ 	.word	0x00000e30
        /*061c*/ 	.word	0x000000ff
        /*0620*/ 	.word	0x00000288
        /*0624*/ 	.short	0x0100
        /*0626*/ 	.byte	0x08
	.zero		1


	//   ....[82]....
        /*0628*/ 	.word	0x00000f50
        /*062c*/ 	.word	0x000000ff
        /*0630*/ 	.word	0x00000290
        /*0634*/ 	.short	0x0100
        /*0636*/ 	.byte	0x09
	.zero		1


	//   ....[83]....
        /*0638*/ 	.word	0x00000f60
        /*063c*/ 	.word	0x000000ff
        /*0640*/ 	.word	0x000002b0
        /*0644*/ 	.short	0x0100
        /*0646*/ 	.byte	0x09
	.zero		1


	//   ....[84]....
        /*0648*/ 	.word	0x00000f70
        /*064c*/ 	.word	0x000000ff
        /*0650*/ 	.word	0x00000298
        /*0654*/ 	.short	0x0100
        /*0656*/ 	.byte	0x09
	.zero		1


	//   ....[85]....
        /*0658*/ 	.word	0x00000f80
        /*065c*/ 	.word	0x000000ff
        /*0660*/ 	.word	0x000002b8
        /*0664*/ 	.short	0x0100
        /*0666*/ 	.byte	0x09
	.zero		1


	//   ....[86]....
        /*0668*/ 	.word	0x00000f90
        /*066c*/ 	.word	0x000000ff
        /*0670*/ 	.word	0x000002a0
        /*0674*/ 	.short	0x0100
        /*0676*/ 	.byte	0x09
	.zero		1


	//   ....[87]....
        /*0678*/ 	.word	0x00000fa0
        /*067c*/ 	.word	0x000000ff
        /*0680*/ 	.word	0x000002c0
        /*0684*/ 	.short	0x0100
        /*0686*/ 	.byte	0x09
	.zero		1


	//   ....[88]....
        /*0688*/ 	.word	0x00000fb0
        /*068c*/ 	.word	0x000000ff
        /*0690*/ 	.word	0x000002a8
        /*0694*/ 	.short	0x0100
        /*0696*/ 	.byte	0x09
	.zero		1


	//   ....[89]....
        /*0698*/ 	.word	0x00000fc0
        /*069c*/ 	.word	0x000000ff
        /*06a0*/ 	.word	0x000002c8
        /*06a4*/ 	.short	0x0100
        /*06a6*/ 	.byte	0x09
	.zero		1


	//   ....[90]....
        /*06a8*/ 	.word	0x000010b0
        /*06ac*/ 	.word	0x000000ff
        /*06b0*/ 	.word	0x000002d0
        /*06b4*/ 	.short	0x0100
        /*06b6*/ 	.byte	0x08
	.zero		1


	//   ....[91]....
        /*06b8*/ 	.word	0x000010c0
        /*06bc*/ 	.word	0x000000ff
        /*06c0*/ 	.word	0x000002e0
        /*06c4*/ 	.short	0x0100
        /*06c6*/ 	.byte	0x08
	.zero		1


	//   ....[92]....
        /*06c8*/ 	.word	0x000010d0
        /*06cc*/ 	.word	0x000000ff
        /*06d0*/ 	.word	0x000002d8
        /*06d4*/ 	.short	0x0100
        /*06d6*/ 	.byte	0x08
	.zero		1


	//   ....[93]....
        /*06d8*/ 	.word	0x000010e0
        /*06dc*/ 	.word	0x000000ff
        /*06e0*/ 	.word	0x000002e8
        /*06e4*/ 	.short	0x0100
        /*06e6*/ 	.byte	0x08
	.zero		1


	//   ....[94]....
        /*06e8*/ 	.word	0x000011d0
        /*06ec*/ 	.word	0x000000ff
        /*06f0*/ 	.word	0x000002f0
        /*06f4*/ 	.short	0x0100
        /*06f6*/ 	.byte	0x07
	.zero		1


	//   ....[95]....
        /*06f8*/ 	.word	0x00001bf0
        /*06fc*/ 	.word	0x00000003
        /*0700*/ 	.word	0x000002e0
        /*0704*/ 	.short	0x010a
        /*0706*/ 	.byte	0xff
	.zero		1


	//   ....[96]....
        /*0708*/ 	.word	0x00001c20
        /*070c*/ 	.word	0x00000003
        /*0710*/ 	.word	0x000002d0
        /*0714*/ 	.short	0x0101
        /*0716*/ 	.byte	0xff
	.zero		1


	//   ....[97]....
        /*0718*/ 	.word	0x00001d20
        /*071c*/ 	.word	0x000000ff
        /*0720*/ 	.word	0x00000118
        /*0724*/ 	.short	0x010a
        /*0726*/ 	.byte	0x08
	.zero		1


	//   ....[98]....
        /*0728*/ 	.word	0x00001df0
        /*072c*/ 	.word	0x000000ff
        /*0730*/ 	.word	0x00000118
        /*0734*/ 	.short	0x010a
        /*0736*/ 	.byte	0x21
	.zero		1


	//   ....[99]....
        /*0738*/ 	.word	0x00001fa0
        /*073c*/ 	.word	0x000000ff
        /*0740*/ 	.word	0x00000118
        /*0744*/ 	.short	0x010a
        /*0746*/ 	.byte	0x08
	.zero		1


	//   ....[100]....
        /*0748*/ 	.word	0x000020a0
        /*074c*/ 	.word	0x000000ff
        /*0750*/ 	.word	0x00000268
        /*0754*/ 	.short	0x0101
        /*0756*/ 	.byte	0x06
	.zero		1


	//   ....[101]....
        /*0758*/ 	.word	0x000020c0
        /*075c*/ 	.word	0x000000ff
        /*0760*/ 	.word	0x00000118
        /*0764*/ 	.short	0x010a
        /*0766*/ 	.byte	0x08
	.zero		1


	//   ....[102]....
        /*0768*/ 	.word	0x00002140
        /*076c*/ 	.word	0x000000ff
        /*0770*/ 	.word	0x00000118
        /*0774*/ 	.short	0x010a
        /*0776*/ 	.byte	0x11
	.zero		1


	//   ....[103]....
        /*0778*/ 	.word	0x000022d0
        /*077c*/ 	.word	0x000000ff
        /*0780*/ 	.word	0x00000118
        /*0784*/ 	.short	0x010a
        /*0786*/ 	.byte	0x08
	.zero		1


	//   ....[104]....
        /*0788*/ 	.word	0x00002420
        /*078c*/ 	.word	0x00000002
        /*0790*/ 	.word	0x00000270
        /*0794*/ 	.short	0x010a
        /*0796*/ 	.byte	0xff
	.zero		1


	//   ....[105]....
        /*0798*/ 	.word	0x000024e0
        /*079c*/ 	.word	0x00000002
        /*07a0*/ 	.word	0x00000000
        /*07a4*/ 	.short	0x0101
        /*07a6*/ 	.byte	0xff
	.zero		1


	//   ....[106]....
        /*07a8*/ 	.word	0x00002a40
        /*07ac*/ 	.word	0x000000ff
        /*07b0*/ 	.word	0x00000000
        /*07b4*/ 	.short	0x010a
        /*07b6*/ 	.byte	0x04
	.zero		1


	//   ....[107]....
        /*07b8*/ 	.word	0x00002ad0
        /*07bc*/ 	.word	0x000000ff
        /*07c0*/ 	.word	0x00000000
        /*07c4*/ 	.short	0x010a
        /*07c6*/ 	.byte	0x04
	.zero		1


	//   ....[108]....
        /*07c8*/ 	.word	0x00002b60
        /*07cc*/ 	.word	0x000000ff
        /*07d0*/ 	.word	0x00000000
        /*07d4*/ 	.short	0x010a
        /*07d6*/ 	.byte	0x04
	.zero		1


	//   ....[109]....
        /*07d8*/ 	.word	0x00002bf0
        /*07dc*/ 	.word	0x000000ff
        /*07e0*/ 	.word	0x00000000
        /*07e4*/ 	.short	0x010a
        /*07e6*/ 	.byte	0x04
	.zero		1


	//   ....[110]....
        /*07e8*/ 	.word	0x00002c80
        /*07ec*/ 	.word	0x000000ff
        /*07f0*/ 	.word	0x00000000
        /*07f4*/ 	.short	0x010a
        /*07f6*/ 	.byte	0x04
	.zero		1


	//   ....[111]....
        /*07f8*/ 	.word	0x00002d10
        /*07fc*/ 	.word	0x000000ff
        /*0800*/ 	.word	0x00000000
        /*0804*/ 	.short	0x010a
        /*0806*/ 	.byte	0x04
	.zero		1


	//   ....[112]....
        /*0808*/ 	.word	0x00002da0
        /*080c*/ 	.word	0x000000ff
        /*0810*/ 	.word	0x00000000
        /*0814*/ 	.short	0x010a
        /*0816*/ 	.byte	0x04
	.zero		1


	//   ....[113]....
        /*0818*/ 	.word	0x00002e30
        /*081c*/ 	.word	0x000000ff
        /*0820*/ 	.word	0x00000000
        /*0824*/ 	.short	0x010a
        /*0826*/ 	.byte	0x04
	.zero		1


	//   ....[114]....
        /*0828*/ 	.word	0x00002ec0
        /*082c*/ 	.word	0x000000ff
        /*0830*/ 	.word	0x00000000
        /*0834*/ 	.short	0x010a
        /*0836*/ 	.byte	0x04
	.zero		1


	//   ....[115]....
        /*0838*/ 	.word	0x00002f50
        /*083c*/ 	.word	0x000000ff
        /*0840*/ 	.word	0x00000000
        /*0844*/ 	.short	0x010a
        /*0846*/ 	.byte	0x04
	.zero		1


	//   ....[116]....
        /*0848*/ 	.word	0x00002fe0
        /*084c*/ 	.word	0x000000ff
        /*0850*/ 	.word	0x00000000
        /*0854*/ 	.short	0x010a
        /*0856*/ 	.byte	0x04
	.zero		1


	//   ....[117]....
        /*0858*/ 	.word	0x00003070
        /*085c*/ 	.word	0x000000ff
        /*0860*/ 	.word	0x00000000
        /*0864*/ 	.short	0x010a
        /*0866*/ 	.byte	0x04
	.zero		1


	//   ....[118]....
        /*0868*/ 	.word	0x00003100
        /*086c*/ 	.word	0x000000ff
        /*0870*/ 	.word	0x00000000
        /*0874*/ 	.short	0x010a
        /*0876*/ 	.byte	0x04
	.zero		1


	//   ....[119]....
        /*0878*/ 	.word	0x00003190
        /*087c*/ 	.word	0x000000ff
        /*0880*/ 	.word	0x00000000
        /*0884*/ 	.short	0x010a
        /*0886*/ 	.byte	0x04
	.zero		1


	//   ....[120]....
        /*0888*/ 	.word	0x00003220
        /*088c*/ 	.word	0x000000ff
        /*0890*/ 	.word	0x00000000
        /*0894*/ 	.short	0x010a
        /*0896*/ 	.byte	0x04
	.zero		1


	//   ....[121]....
        /*0898*/ 	.word	0x000032b0
        /*089c*/ 	.word	0x000000ff
        /*08a0*/ 	.word	0x00000000
        /*08a4*/ 	.short	0x010a
        /*08a6*/ 	.byte	0x04
	.zero		1


	//   ....[122]....
        /*08a8*/ 	.word	0x00003340
        /*08ac*/ 	.word	0x000000ff
        /*08b0*/ 	.word	0x00000000
        /*08b4*/ 	.short	0x010a
        /*08b6*/ 	.byte	0x04
	.zero		1


	//   ....[123]....
        /*08b8*/ 	.word	0x000033d0
        /*08bc*/ 	.word	0x000000ff
        /*08c0*/ 	.word	0x00000000
        /*08c4*/ 	.short	0x010a
        /*08c6*/ 	.byte	0x04
	.zero		1


	//   ....[124]....
        /*08c8*/ 	.word	0x00003460
        /*08cc*/ 	.word	0x000000ff
        /*08d0*/ 	.word	0x00000000
        /*08d4*/ 	.short	0x010a
        /*08d6*/ 	.byte	0x04
	.zero		1


	//   ....[125]....
        /*08d8*/ 	.word	0x000034f0
        /*08dc*/ 	.word	0x000000ff
        /*08e0*/ 	.word	0x00000000
        /*08e4*/ 	.short	0x010a
        /*08e6*/ 	.byte	0x04
	.zero		1


	//   ....[126]....
        /*08e8*/ 	.word	0x00003580
        /*08ec*/ 	.word	0x000000ff
        /*08f0*/ 	.word	0x00000000
        /*08f4*/ 	.short	0x010a
        /*08f6*/ 	.byte	0x04
	.zero		1


	//   ....[127]....
        /*08f8*/ 	.word	0x00003610
        /*08fc*/ 	.word	0x000000ff
        /*0900*/ 	.word	0x00000000
        /*0904*/ 	.short	0x010a
        /*0906*/ 	.byte	0x04
	.zero		1


	//   ....[128]....
        /*0908*/ 	.word	0x000036a0
        /*090c*/ 	.word	0x000000ff
        /*0910*/ 	.word	0x00000000
        /*0914*/ 	.short	0x010a
        /*0916*/ 	.byte	0x04
	.zero		1


	//   ....[129]....
        /*0918*/ 	.word	0x00003730
        /*091c*/ 	.word	0x000000ff
        /*0920*/ 	.word	0x00000000
        /*0924*/ 	.short	0x010a
        /*0926*/ 	.byte	0x04
	.zero		1


	//   ....[130]....
        /*0928*/ 	.word	0x000037c0
        /*092c*/ 	.word	0x000000ff
        /*0930*/ 	.word	0x00000000
        /*0934*/ 	.short	0x010a
        /*0936*/ 	.byte	0x04
	.zero		1


	//   ....[131]....
        /*0938*/ 	.word	0x00003850
        /*093c*/ 	.word	0x000000ff
        /*0940*/ 	.word	0x00000000
        /*0944*/ 	.short	0x010a
        /*0946*/ 	.byte	0x04
	.zero		1


	//   ....[132]....
        /*0948*/ 	.word	0x000038e0
        /*094c*/ 	.word	0x000000ff
        /*0950*/ 	.word	0x00000000
        /*0954*/ 	.short	0x010a
        /*0956*/ 	.byte	0x04
	.zero		1


	//   ....[133]....
        /*0958*/ 	.word	0x00003970
        /*095c*/ 	.word	0x000000ff
        /*0960*/ 	.word	0x00000000
        /*0964*/ 	.short	0x010a
        /*0966*/ 	.byte	0x04
	.zero		1


	//   ....[134]....
        /*0968*/ 	.word	0x00003a00
        /*096c*/ 	.word	0x000000ff
        /*0970*/ 	.word	0x00000000
        /*0974*/ 	.short	0x010a
        /*0976*/ 	.byte	0x04
	.zero		1


	//   ....[135]....
        /*0978*/ 	.word	0x00003a90
        /*097c*/ 	.word	0x000000ff
        /*0980*/ 	.word	0x00000000
        /*0984*/ 	.short	0x010a
        /*0986*/ 	.byte	0x04
	.zero		1


	//   ....[136]....
        /*0988*/ 	.word	0x00003b20
        /*098c*/ 	.word	0x000000ff
        /*0990*/ 	.word	0x00000000
        /*0994*/ 	.short	0x010a
        /*0996*/ 	.byte	0x04
	.zero		1


	//   ....[137]....
        /*0998*/ 	.word	0x00003bb0
        /*099c*/ 	.word	0x000000ff
        /*09a0*/ 	.word	0x00000000
        /*09a4*/ 	.short	0x010a
        /*09a6*/ 	.byte	0x04
	.zero		1


	//   ....[138]....
        /*09a8*/ 	.word	0x00003c40
        /*09ac*/ 	.word	0x000000ff
        /*09b0*/ 	.word	0x00000000
        /*09b4*/ 	.short	0x010a
        /*09b6*/ 	.byte	0x04
	.zero		1


	//   ....[139]....
        /*09b8*/ 	.word	0x00003cd0
        /*09bc*/ 	.word	0x000000ff
        /*09c0*/ 	.word	0x00000000
        /*09c4*/ 	.short	0x010a
        /*09c6*/ 	.byte	0x04
	.zero		1


	//   ....[140]....
        /*09c8*/ 	.word	0x00003d70
        /*09cc*/ 	.word	0x00000000
        /*09d0*/ 	.word	0x00000000
        /*09d4*/ 	.short	0x010a
        /*09d6*/ 	.byte	0xff
	.zero		1


	//   ....[141]....
        /*09d8*/ 	.word	0x00003ea0
        /*09dc*/ 	.word	0x00000000
        /*09e0*/ 	.word	0x000002d0
        /*09e4*/ 	.short	0x010a
        /*09e6*/ 	.byte	0xff
	.zero		1


	//   ....[142]....
        /*09e8*/ 	.word	0x00003f10
        /*09ec*/ 	.word	0x00000004
        /*09f0*/ 	.word	0x00000000
        /*09f4*/ 	.short	0x0101
        /*09f6*/ 	.byte	0xff
	.zero		1


	//   ....[143]....
        /*09f8*/ 	.word	0x00003f30
        /*09fc*/ 	.word	0x000000ff
        /*0a00*/ 	.word	0x00000280
        /*0a04*/ 	.short	0x010a
        /*0a06*/ 	.byte	0x05
	.zero		1


	//   ....[144]....
        /*0a08*/ 	.word	0x00004050
        /*0a0c*/ 	.word	0x00000000
        /*0a10*/ 	.word	0x00000270
        /*0a14*/ 	.short	0x010a
        /*0a16*/ 	.byte	0xff
	.zero		1


	//   ....[145]....
        /*0a18*/ 	.word	0x00004150
        /*0a1c*/ 	.word	0x00000000
        /*0a20*/ 	.word	0x00000000
        /*0a24*/ 	.short	0x0101
        /*0a26*/ 	.byte	0xff
	.zero		1


	//   ....[146]....
        /*0a28*/ 	.word	0x000041e0
        /*0a2c*/ 	.word	0x000000ff
        /*0a30*/ 	.word	0x00000280
        /*0a34*/ 	.short	0x0106
        /*0a36*/ 	.byte	0x05
	.zero		1


	//   ....[147]....
        /*0a38*/ 	.word	0x00004200
        /*0a3c*/ 	.word	0x000000ff
        /*0a40*/ 	.word	0x00000280
        /*0a44*/ 	.short	0x010a
        /*0a46*/ 	.byte	0x05
	.zero		1


	//   ....[148]....
        /*0a48*/ 	.word	0x00004290
        /*0a4c*/ 	.word	0x000000ff
        /*0a50*/ 	.word	0x00000280
        /*0a54*/ 	.short	0x0106
        /*0a56*/ 	.byte	0x04
	.zero		1


	//   ....[149]....
        /*0a58*/ 	.word	0x000042d0
        /*0a5c*/ 	.word	0x00000000
        /*0a60*/ 	.word	0x00000280
        /*0a64*/ 	.short	0x010a
        /*0a66*/ 	.byte	0xff
	.zero		1


	//   ....[150]....
        /*0a68*/ 	.word	0x00004510
        /*0a6c*/ 	.word	0x000000ff
        /*0a70*/ 	.word	0x00000008
        /*0a74*/ 	.short	0x010a
        /*0a76*/ 	.byte	0x06
	.zero		1


	//   ....[151]....
        /*0a78*/ 	.word	0x00004530
        /*0a7c*/ 	.word	0x000000ff
        /*0a80*/ 	.word	0x00000008
        /*0a84*/ 	.short	0x010a
        /*0a86*/ 	.byte	0x06
	.zero		1


	//   ....[152]....
        /*0a88*/ 	.word	0x000046c0
        /*0a8c*/ 	.word	0x000000ff
        /*0a90*/ 	.word	0x00000008
        /*0a94*/ 	.short	0x010a
        /*0a96*/ 	.byte	0x06
	.zero		1


	//   ....[153]....
        /*0a98*/ 	.word	0x000046e0
        /*0a9c*/ 	.word	0x000000ff
        /*0aa0*/ 	.word	0x00000008
        /*0aa4*/ 	.short	0x010a
        /*0aa6*/ 	.byte	0x06
	.zero		1


	//   ....[154]....
        /*0aa8*/ 	.word	0x000047a0
        /*0aac*/ 	.word	0x000000ff
        /*0ab0*/ 	.word	0x00000000
        /*0ab4*/ 	.short	0x0101
        /*0ab6*/ 	.byte	0x07
	.zero		1


	//   ....[155]....
        /*0ab8*/ 	.word	0x00004aa0
        /*0abc*/ 	.word	0x00000000
        /*0ac0*/ 	.word	0x00000270
        /*0ac4*/ 	.short	0x010a
        /*0ac6*/ 	.byte	0xff
	.zero		1


	//   ....[156]....
        /*0ac8*/ 	.word	0x00004b60
        /*0acc*/ 	.word	0x00000000
        /*0ad0*/ 	.word	0x00000000
        /*0ad4*/ 	.short	0x0101
        /*0ad6*/ 	.byte	0xff
	.zero		1


	//   ....[157]....
        /*0ad8*/ 	.word	0x00004c20
        /*0adc*/ 	.word	0x000000ff
        /*0ae0*/ 	.word	0x00000000
        /*0ae4*/ 	.short	0x010a
        /*0ae6*/ 	.byte	0x06
	.zero		1


	//   ....[158]....
        /*0ae8*/ 	.word	0x00004c30
        /*0aec*/ 	.word	0x000000ff
        /*0af0*/ 	.word	0x000002b0
        /*0af4*/ 	.short	0x010a
        /*0af6*/ 	.byte	0x0a
	.zero		1


	//   ....[159]....
        /*0af8*/ 	.word	0x00004ce0
        /*0afc*/ 	.word	0x000000ff
        /*0b00*/ 	.word	0x00000000
        /*0b04*/ 	.short	0x010a
        /*0b06*/ 	.byte	0x09
	.zero		1


	//   ....[160]....
        /*0b08*/ 	.word	0x00004e20
        /*0b0c*/ 	.word	0x000000ff
        /*0b10*/ 	.word	0x00000000
        /*0b14*/ 	.short	0x010a
        /*0b16*/ 	.byte	0x06
	.zero		1


	//   ....[161]....
        /*0b18*/ 	.word	0x00005070
        /*0b1c*/ 	.word	0x000000ff
        /*0b20*/ 	.word	0x00000000
        /*0b24*/ 	.short	0x010a
        /*0b26*/ 	.byte	0x07
	.zero		1


	//   ....[162]....
        /*0b28*/ 	.word	0x00005100
        /*0b2c*/ 	.word	0x000000ff
        /*0b30*/ 	.word	0x00000000
        /*0b34*/ 	.short	0x010a
        /*0b36*/ 	.byte	0x07
	.zero		1


	//   ....[163]....
        /*0b38*/ 	.word	0x00005190
        /*0b3c*/ 	.word	0x000000ff
        /*0b40*/ 	.word	0x00000000
        /*0b44*/ 	.short	0x010a
        /*0b46*/ 	.byte	0x07
	.zero		1


	//   ....[164]....
        /*0b48*/ 	.word	0x00005230
        /*0b4c*/ 	.word	0x00000000
        /*0b50*/ 	.word	0x00000000
        /*0b54*/ 	.short	0x010a
        /*0b56*/ 	.byte	0xff
	.zero		1


	//   ....[165]....
        /*0b58*/ 	.word	0x00005270
        /*0b5c*/ 	.word	0x00000000
        /*0b60*/ 	.word	0x00000000
        /*0b64*/ 	.short	0x010a
        /*0b66*/ 	.byte	0xff
	.zero		1


	//   ....[166]....
        /*0b68*/ 	.word	0x000052e0
        /*0b6c*/ 	.word	0x000000ff
        /*0b70*/ 	.word	0x00000000
        /*0b74*/ 	.short	0x0101
        /*0b76*/ 	.byte	0x05
	.zero		1


	//   ....[167]....
        /*0b78*/ 	.word	0x00005320
        /*0b7c*/ 	.word	0x000000ff
        /*0b80*/ 	.word	0x000002f0
        /*0b84*/ 	.short	0x010a
        /*0b86*/ 	.byte	0x08
	.zero		1


	//   ....[168]....
        /*0b88*/ 	.word	0x00005370
        /*0b8c*/ 	.word	0x000000ff
        /*0b90*/ 	.word	0x00000000
        /*0b94*/ 	.short	0x0101
        /*0b96*/ 	.byte	0x05
	.zero		1


	//   ....[169]....
        /*0b98*/ 	.word	0x00005780
        /*0b9c*/ 	.word	0x00000000
        /*0ba0*/ 	.word	0x00000270
        /*0ba4*/ 	.short	0x010a
        /*0ba6*/ 	.byte	0xff
	.zero		1


	//   ....[170]....
        /*0ba8*/ 	.word	0x00005840
        /*0bac*/ 	.word	0x00000000
        /*0bb0*/ 	.word	0x00000000
        /*0bb4*/ 	.short	0x0101
        /*0bb6*/ 	.byte	0xff
	.zero		1


	//   ....[171]....
        /*0bb8*/ 	.word	0x00005b60
        /*0bbc*/ 	.word	0x000000ff
        /*0bc0*/ 	.word	0x00000268
        /*0bc4*/ 	.short	0x010a
        /*0bc6*/ 	.byte	0x07
	.zero		1


	//   ....[172]....
        /*0bc8*/ 	.word	0x00005d80
        /*0bcc*/ 	.word	0x000000ff
        /*0bd0*/ 	.word	0x00000248
        /*0bd4*/ 	.short	0x010a
        /*0bd6*/ 	.byte	0x0f
	.zero		1


	//   ....[173]....
        /*0bd8*/ 	.word	0x00006030
        /*0bdc*/ 	.word	0x000000ff
        /*0be0*/ 	.word	0x00000230
        /*0be4*/ 	.short	0x010b
        /*0be6*/ 	.byte	0x0f
	.zero		1


	//   ....[174]....
        /*0be8*/ 	.word	0x000060b0
        /*0bec*/ 	.word	0x000000ff
        /*0bf0*/ 	.word	0x00000000
        /*0bf4*/ 	.short	0x0101
        /*0bf6*/ 	.byte	0x10
	.zero		1


	//   ....[175]....
        /*0bf8*/ 	.word	0x000060f0
        /*0bfc*/ 	.word	0x000000ff
        /*0c00*/ 	.word	0x00000248
        /*0c04*/ 	.short	0x010a
        /*0c06*/ 	.byte	0x0d
	.zero		1


	//   ....[176]....
        /*0c08*/ 	.word	0x00006330
        /*0c0c*/ 	.word	0x000000ff
        /*0c10*/ 	.word	0x00000230
        /*0c14*/ 	.short	0x010b
        /*0c16*/ 	.byte	0x0d
	.zero		1


	//   ....[177]....
        /*0c18*/ 	.word	0x000063a0
        /*0c1c*/ 	.word	0x000000ff
        /*0c20*/ 	.word	0x00000000
        /*0c24*/ 	.short	0x0101
        /*0c26*/ 	.byte	0x0f
	.zero		1


	//   ....[178]....
        /*0c28*/ 	.word	0x000063f0
        /*0c2c*/ 	.word	0x000000ff
        /*0c30*/ 	.word	0x00000000
        /*0c34*/ 	.short	0x010a
        /*0c36*/ 	.byte	0x04
	.zero		1


	//   ....[179]....
        /*0c38*/ 	.word	0x00006480
        /*0c3c*/ 	.word	0x000000ff
        /*0c40*/ 	.word	0x00000000
        /*0c44*/ 	.short	0x010a
        /*0c46*/ 	.byte	0x04
	.zero		1


	//   ....[180]....
        /*0c48*/ 	.word	0x00006520
        /*0c4c*/ 	.word	0x00000000
        /*0c50*/ 	.word	0x00000000
        /*0c54*/ 	.short	0x010a
        /*0c56*/ 	.byte	0xff
	.zero		1


	//   ....[181]....
        /*0c58*/ 	.word	0x00006860
        /*0c5c*/ 	.word	0x00000000
        /*0c60*/ 	.word	0x00000270
        /*0c64*/ 	.short	0x010a
        /*0c66*/ 	.byte	0xff
	.zero		1


	//   ....[182]....
        /*0c68*/ 	.word	0x00006970
        /*0c6c*/ 	.word	0x00000000
        /*0c70*/ 	.word	0x00000000
        /*0c74*/ 	.short	0x0101
        /*0c76*/ 	.byte	0xff
	.zero		1


	//   ....[183]....
        /*0c78*/ 	.word	0x000073c0
        /*0c7c*/ 	.word	0x00000000
        /*0c80*/ 	.word	0x00000230
        /*0c84*/ 	.short	0x010a
        /*0c86*/ 	.byte	0xff
	.zero		1


	//   ....[184]....
        /*0c88*/ 	.word	0x00007400
        /*0c8c*/ 	.word	0x0000004c
        /*0c90*/ 	.word	0x00000290
        /*0c94*/ 	.short	0x010a
        /*0c96*/ 	.byte	0xff
	.zero		1


	//   ....[185]....
        /*0c98*/ 	.word	0x00007510
        /*0c9c*/ 	.word	0x00000000
        /*0ca0*/ 	.word	0x00000230
        /*0ca4*/ 	.short	0x010a
        /*0ca6*/ 	.byte	0xff
	.zero		1


	//   ....[186]....
        /*0ca8*/ 	.word	0x00007620
        /*0cac*/ 	.word	0x0000004c
        /*0cb0*/ 	.word	0x00000290
        /*0cb4*/ 	.short	0x010a
        /*0cb6*/ 	.byte	0xff
	.zero		1


	//   ....[187]....
        /*0cb8*/ 	.word	0x00007e30
        /*0cbc*/ 	.word	0x00000000
        /*0cc0*/ 	.word	0x00000000
        /*0cc4*/ 	.short	0x0101
        /*0cc6*/ 	.byte	0xff
	.zero		1


	//   ....[188]....
        /*0cc8*/ 	.word	0x00007e40
        /*0ccc*/ 	.word	0x00000002
        /*0cd0*/ 	.word	0x00000230
        /*0cd4*/ 	.short	0x010a
        /*0cd6*/ 	.byte	0xff
	.zero		1


	//   ....[189]....
        /*0cd8*/ 	.word	0x00007f00
        /*0cdc*/ 	.word	0x00000002
        /*0ce0*/ 	.word	0x00000230
        /*0ce4*/ 	.short	0x010a
        /*0ce6*/ 	.byte	0xff
	.zero		1


	//   ....[190]....
        /*0ce8*/ 	.word	0x000081e0
        /*0cec*/ 	.word	0x0000004c
        /*0cf0*/ 	.word	0x00000000
        /*0cf4*/ 	.short	0x0101
        /*0cf6*/ 	.byte	0xff
	.zero		1


	//   ....[191]....
        /*0cf8*/ 	.word	0x00008820
        /*0cfc*/ 	.word	0x00000002
        /*0d00*/ 	.word	0x00000000
        /*0d04*/ 	.short	0x0101
        /*0d06*/ 	.byte	0xff
	.zero		1


	//   ....[192]....
        /*0d08*/ 	.word	0x00008a90
        /*0d0c*/ 	.word	0x000000ff
        /*0d10*/ 	.word	0x00000000
        /*0d14*/ 	.short	0x0101
        /*0d16*/ 	.byte	0x04
	.zero		1


	//   ....[193]....
        /*0d18*/ 	.word	0x00008ab0
        /*0d1c*/ 	.word	0x00000003
        /*0d20*/ 	.word	0x000002e0
        /*0d24*/ 	.short	0x010a
        /*0d26*/ 	.byte	0xff
	.zero		1


	//   ....[194]....
        /*0d28*/ 	.word	0x00008b10
        /*0d2c*/ 	.word	0x00000002
        /*0d30*/ 	.word	0x00000118
        /*0d34*/ 	.short	0x010a
        /*0d36*/ 	.byte	0xff
	.zero		1


	//   ....[195]....
        /*0d38*/ 	.word	0x00008b70
        /*0d3c*/ 	.word	0x00000002
        /*0d40*/ 	.word	0x00000118
        /*0d44*/ 	.short	0x010a
        /*0d46*/ 	.byte	0xff
	.zero		1


	//   ....[196]....
        /*0d48*/ 	.word	0x00008bc0
        /*0d4c*/ 	.word	0x00000002
        /*0d50*/ 	.word	0x00000270
        /*0d54*/ 	.short	0x010a
        /*0d56*/ 	.byte	0xff
	.zero		1


	//   ....[197]....
        /*0d58*/ 	.word	0x00008c20
        /*0d5c*/ 	.word	0x00000000
        /*0d60*/ 	.word	0x00000000
        /*0d64*/ 	.short	0x010a
        /*0d66*/ 	.byte	0xff
	.zero		1


	//   ....[198]....
        /*0d68*/ 	.word	0x00008c80
        /*0d6c*/ 	.word	0x00000000
        /*0d70*/ 	.word	0x00000000
        /*0d74*/ 	.short	0x010a
        /*0d76*/ 	.byte	0xff
	.zero		1


	//   ....[199]....
        /*0d78*/ 	.word	0x00008ce0
        /*0d7c*/ 	.word	0x00000000
        /*0d80*/ 	.word	0x00000000
        /*0d84*/ 	.short	0x010a
        /*0d86*/ 	.byte	0xff
	.zero		1


	//   ....[200]....
        /*0d88*/ 	.word	0x00008d40
        /*0d8c*/ 	.word	0x00000000
        /*0d90*/ 	.word	0x00000000
        /*0d94*/ 	.short	0x010a
        /*0d96*/ 	.byte	0xff
	.zero		1


	//   ....[201]....
        /*0d98*/ 	.word	0x00008da0
        /*0d9c*/ 	.word	0x00000000
        /*0da0*/ 	.word	0x00000000
        /*0da4*/ 	.short	0x010a
        /*0da6*/ 	.byte	0xff
	.zero		1


	//   ....[202]....
        /*0da8*/ 	.word	0x00008e00
        /*0dac*/ 	.word	0x00000000
        /*0db0*/ 	.word	0x00000000
        /*0db4*/ 	.short	0x010a
        /*0db6*/ 	.byte	0xff
	.zero		1


	//   ....[203]....
        /*0db8*/ 	.word	0x00008e60
        /*0dbc*/ 	.word	0x00000000
        /*0dc0*/ 	.word	0x00000000
        /*0dc4*/ 	.short	0x010a
        /*0dc6*/ 	.byte	0xff
	.zero		1


	//   ....[204]....
        /*0dc8*/ 	.word	0x00008ec0
        /*0dcc*/ 	.word	0x00000000
        /*0dd0*/ 	.word	0x00000000
        /*0dd4*/ 	.short	0x010a
        /*0dd6*/ 	.byte	0xff
	.zero		1


	//   ....[205]....
        /*0dd8*/ 	.word	0x00008f20
        /*0ddc*/ 	.word	0x00000000
        /*0de0*/ 	.word	0x00000000
        /*0de4*/ 	.short	0x010a
        /*0de6*/ 	.byte	0xff
	.zero		1


	//   ....[206]....
        /*0de8*/ 	.word	0x00008f80
        /*0dec*/ 	.word	0x00000000
        /*0df0*/ 	.word	0x00000000
        /*0df4*/ 	.short	0x010a
        /*0df6*/ 	.byte	0xff
	.zero		1


	//   ....[207]....
        /*0df8*/ 	.word	0x00008fe0
        /*0dfc*/ 	.word	0x00000000
        /*0e00*/ 	.word	0x00000000
        /*0e04*/ 	.short	0x010a
        /*0e06*/ 	.byte	0xff
	.zero		1


	//   ....[208]....
        /*0e08*/ 	.word	0x00009040
        /*0e0c*/ 	.word	0x00000000
        /*0e10*/ 	.word	0x00000000
        /*0e14*/ 	.short	0x010a
        /*0e16*/ 	.byte	0xff
	.zero		1


	//   ....[209]....
        /*0e18*/ 	.word	0x000090a0
        /*0e1c*/ 	.word	0x00000000
        /*0e20*/ 	.word	0x00000000
        /*0e24*/ 	.short	0x010a
        /*0e26*/ 	.byte	0xff
	.zero		1


	//   ....[210]....
        /*0e28*/ 	.word	0x00009100
        /*0e2c*/ 	.word	0x00000000
        /*0e30*/ 	.word	0x00000000
        /*0e34*/ 	.short	0x010a
        /*0e36*/ 	.byte	0xff
	.zero		1


	//   ....[211]....
        /*0e38*/ 	.word	0x00009160
        /*0e3c*/ 	.word	0x00000000
        /*0e40*/ 	.word	0x00000000
        /*0e44*/ 	.short	0x010a
        /*0e46*/ 	.byte	0xff
	.zero		1


	//   ....[212]....
        /*0e48*/ 	.word	0x000091c0
        /*0e4c*/ 	.word	0x00000000
        /*0e50*/ 	.word	0x00000000
        /*0e54*/ 	.short	0x010a
        /*0e56*/ 	.byte	0xff
	.zero		1


	//   ....[213]....
        /*0e58*/ 	.word	0x00009220
        /*0e5c*/ 	.word	0x00000000
        /*0e60*/ 	.word	0x00000000
        /*0e64*/ 	.short	0x010a
        /*0e66*/ 	.byte	0xff
	.zero		1


	//   ....[214]....
        /*0e68*/ 	.word	0x00009280
        /*0e6c*/ 	.word	0x00000000
        /*0e70*/ 	.word	0x00000000
        /*0e74*/ 	.short	0x010a
        /*0e76*/ 	.byte	0xff
	.zero		1


	//   ....[215]....
        /*0e78*/ 	.word	0x000092e0
        /*0e7c*/ 	.word	0x00000000
        /*0e80*/ 	.word	0x00000000
        /*0e84*/ 	.short	0x010a
        /*0e86*/ 	.byte	0xff
	.zero		1


	//   ....[216]....
        /*0e88*/ 	.word	0x00009340
        /*0e8c*/ 	.word	0x00000000
        /*0e90*/ 	.word	0x00000000
        /*0e94*/ 	.short	0x010a
        /*0e96*/ 	.byte	0xff
	.zero		1


	//   ....[217]....
        /*0e98*/ 	.word	0x000093a0
        /*0e9c*/ 	.word	0x00000000
        /*0ea0*/ 	.word	0x00000000
        /*0ea4*/ 	.short	0x010a
        /*0ea6*/ 	.byte	0xff
	.zero		1


	//   ....[218]....
        /*0ea8*/ 	.word	0x00009400
        /*0eac*/ 	.word	0x00000000
        /*0eb0*/ 	.word	0x00000000
        /*0eb4*/ 	.short	0x010a
        /*0eb6*/ 	.byte	0xff
	.zero		1


	//   ....[219]....
        /*0eb8*/ 	.word	0x00009460
        /*0ebc*/ 	.word	0x00000000
        /*0ec0*/ 	.word	0x00000000
        /*0ec4*/ 	.short	0x010a
        /*0ec6*/ 	.byte	0xff
	.zero		1


	//   ....[220]....
        /*0ec8*/ 	.word	0x000094c0
        /*0ecc*/ 	.word	0x00000000
        /*0ed0*/ 	.word	0x00000000
        /*0ed4*/ 	.short	0x010a
        /*0ed6*/ 	.byte	0xff
	.zero		1


	//   ....[221]....
        /*0ed8*/ 	.word	0x00009520
        /*0edc*/ 	.word	0x00000000
        /*0ee0*/ 	.word	0x00000000
        /*0ee4*/ 	.short	0x010a
        /*0ee6*/ 	.byte	0xff
	.zero		1


	//   ....[222]....
        /*0ee8*/ 	.word	0x00009580
        /*0eec*/ 	.word	0x00000000
        /*0ef0*/ 	.word	0x00000000
        /*0ef4*/ 	.short	0x010a
        /*0ef6*/ 	.byte	0xff
	.zero		1


	//   ....[223]....
        /*0ef8*/ 	.word	0x000095e0
        /*0efc*/ 	.word	0x00000000
        /*0f00*/ 	.word	0x00000000
        /*0f04*/ 	.short	0x010a
        /*0f06*/ 	.byte	0xff
	.zero		1


	//   ....[224]....
        /*0f08*/ 	.word	0x00009640
        /*0f0c*/ 	.word	0x00000000
        /*0f10*/ 	.word	0x00000000
        /*0f14*/ 	.short	0x010a
        /*0f16*/ 	.byte	0xff
	.zero		1


	//   ....[225]....
        /*0f18*/ 	.word	0x000096a0
        /*0f1c*/ 	.word	0x00000000
        /*0f20*/ 	.word	0x00000000
        /*0f24*/ 	.short	0x010a
        /*0f26*/ 	.byte	0xff
	.zero		1


	//   ....[226]....
        /*0f28*/ 	.word	0x00009700
        /*0f2c*/ 	.word	0x00000000
        /*0f30*/ 	.word	0x00000000
        /*0f34*/ 	.short	0x010a
        /*0f36*/ 	.byte	0xff
	.zero		1


	//   ....[227]....
        /*0f38*/ 	.word	0x00009760
        /*0f3c*/ 	.word	0x00000000
        /*0f40*/ 	.word	0x00000000
        /*0f44*/ 	.short	0x010a
        /*0f46*/ 	.byte	0xff
	.zero		1


	//   ....[228]....
        /*0f48*/ 	.word	0x000097c0
        /*0f4c*/ 	.word	0x00000000
        /*0f50*/ 	.word	0x00000000
        /*0f54*/ 	.short	0x010a
        /*0f56*/ 	.byte	0xff
	.zero		1


	//   ....[229]....
        /*0f58*/ 	.word	0x00009820
        /*0f5c*/ 	.word	0x00000000
        /*0f60*/ 	.word	0x00000000
        /*0f64*/ 	.short	0x010a
        /*0f66*/ 	.byte	0xff
	.zero		1


	//   ....[230]....
        /*0f68*/ 	.word	0x00009880
        /*0f6c*/ 	.word	0x00000000
        /*0f70*/ 	.word	0x00000000
        /*0f74*/ 	.short	0x010a
        /*0f76*/ 	.byte	0xff
	.zero		1


	//   ....[231]....
        /*0f78*/ 	.word	0x000098d0
        /*0f7c*/ 	.word	0x00000000
        /*0f80*/ 	.word	0x000002d0
        /*0f84*/ 	.short	0x010a
        /*0f86*/ 	.byte	0xff
	.zero		1


	//   ....[232]....
        /*0f88*/ 	.word	0x00009930
        /*0f8c*/ 	.word	0x00000000
        /*0f90*/ 	.word	0x00000280
        /*0f94*/ 	.short	0x010a
        /*0f96*/ 	.byte	0xff
	.zero		1


	//   ....[233]....
        /*0f98*/ 	.word	0x00009980
        /*0f9c*/ 	.word	0x00000000
        /*0fa0*/ 	.word	0x00000270
        /*0fa4*/ 	.short	0x010a
        /*0fa6*/ 	.byte	0xff
	.zero		1


	//   ....[234]....
        /*0fa8*/ 	.word	0x000099e0
        /*0fac*/ 	.word	0x00000000
        /*0fb0*/ 	.word	0x00000280
        /*0fb4*/ 	.short	0x010a
        /*0fb6*/ 	.byte	0xff
	.zero		1


	//   ....[235]....
        /*0fb8*/ 	.word	0x00009a40
        /*0fbc*/ 	.word	0x00000004
        /*0fc0*/ 	.word	0x00000008
        /*0fc4*/ 	.short	0x010a
        /*0fc6*/ 	.byte	0xff
	.zero		1


	//   ....[236]....
        /*0fc8*/ 	.word	0x00009b20
        /*0fcc*/ 	.word	0x00000002
        /*0fd0*/ 	.word	0x00000008
        /*0fd4*/ 	.short	0x010a
        /*0fd6*/ 	.byte	0xff
	.zero		1


	//   ....[237]....
        /*0fd8*/ 	.word	0x00009b70
        /*0fdc*/ 	.word	0x00000000
        /*0fe0*/ 	.word	0x00000270
        /*0fe4*/ 	.short	0x010a
        /*0fe6*/ 	.byte	0xff
	.zero		1


	//   ....[238]....
        /*0fe8*/ 	.word	0x00009bd0
        /*0fec*/ 	.word	0x00000000
        /*0ff0*/ 	.word	0x000002b0
        /*0ff4*/ 	.short	0x010a
        /*0ff6*/ 	.byte	0xff
	.zero		1


	//   ....[239]....
        /*0ff8*/ 	.word	0x00009c30
        /*0ffc*/ 	.word	0x00000000
        /*1000*/ 	.word	0x00000000
        /*1004*/ 	.short	0x010a
        /*1006*/ 	.byte	0xff
	.zero		1


	//   ....[240]....
        /*1008*/ 	.word	0x00009c90
        /*100c*/ 	.word	0x00000000
        /*1010*/ 	.word	0x00000000
        /*1014*/ 	.short	0x010a
        /*1016*/ 	.byte	0xff
	.zero		1


	//   ....[241]....
        /*1018*/ 	.word	0x00009cf0
        /*101c*/ 	.word	0x00000000
        /*1020*/ 	.word	0x00000000
        /*1024*/ 	.short	0x010a
        /*1026*/ 	.byte	0xff
	.zero		1


	//   ....[242]....
        /*1028*/ 	.word	0x00009d50
        /*102c*/ 	.word	0x00000000
        /*1030*/ 	.word	0x00000000
        /*1034*/ 	.short	0x010a
        /*1036*/ 	.byte	0xff
	.zero		1


	//   ....[243]....
        /*1038*/ 	.word	0x00009db0
        /*103c*/ 	.word	0x00000000
        /*1040*/ 	.word	0x000002f0
        /*1044*/ 	.short	0x010a
        /*1046*/ 	.byte	0xff
	.zero		1


	//   ....[244]....
        /*1048*/ 	.word	0x00009e00
        /*104c*/ 	.word	0x00000000
        /*1050*/ 	.word	0x00000270
        /*1054*/ 	.short	0x010a
        /*1056*/ 	.byte	0xff
	.zero		1


	//   ....[245]....
        /*1058*/ 	.word	0x00009e60
        /*105c*/ 	.word	0x00000000
        /*1060*/ 	.word	0x00000268
        /*1064*/ 	.short	0x010a
        /*1066*/ 	.byte	0xff
	.zero		1


	//   ....[246]....
        /*1068*/ 	.word	0x00009ec0
        /*106c*/ 	.word	0x00000000
        /*1070*/ 	.word	0x00000248
        /*1074*/ 	.short	0x010a
        /*1076*/ 	.byte	0xff
	.zero		1


	//   ....[247]....
        /*1078*/ 	.word	0x00009f20
        /*107c*/ 	.word	0x00000003
        /*1080*/ 	.word	0x00000248
        /*1084*/ 	.short	0x010a
        /*1086*/ 	.byte	0xff
	.zero		1


	//   ....[248]....
        /*1088*/ 	.word	0x00009f80
        /*108c*/ 	.word	0x00000000
        /*1090*/ 	.word	0x00000000
        /*1094*/ 	.short	0x010a
        /*1096*/ 	.byte	0xff
	.zero		1


	//   ....[249]....
        /*1098*/ 	.word	0x00009fe0
        /*109c*/ 	.word	0x00000000
        /*10a0*/ 	.word	0x00000000
        /*10a4*/ 	.short	0x010a
        /*10a6*/ 	.byte	0xff
	.zero		1


	//   ....[250]....
        /*10a8*/ 	.word	0x0000a030
        /*10ac*/ 	.word	0x00000000
        /*10b0*/ 	.word	0x00000270
        /*10b4*/ 	.short	0x010a
        /*10b6*/ 	.byte	0xff
	.zero		1


	//   ....[251]....
        /*10b8*/ 	.word	0x0000a080
        /*10bc*/ 	.word	0x00000000
        /*10c0*/ 	.word	0x00000230
        /*10c4*/ 	.short	0x010a
        /*10c6*/ 	.byte	0xff
	.zero		1


	//   ....[252]....
        /*10c8*/ 	.word	0x0000a0d0
        /*10cc*/ 	.word	0x0000004c
        /*10d0*/ 	.word	0x00000290
        /*10d4*/ 	.short	0x010a
        /*10d6*/ 	.byte	0xff
	.zero		1


	//   ....[253]....
        /*10d8*/ 	.word	0x0000a120
        /*10dc*/ 	.word	0x00000002
        /*10e0*/ 	.word	0x00000230
        /*10e4*/ 	.short	0x010a
        /*10e6*/ 	.byte	0xff
	.zero		1


	//----- nvinfo : EIATTR_NUM_MBARRIERS
	.align		4
.L_47:
        /*10e8*/ 	.byte	0x03, 0x38
        /*10ea*/ 	.short	0x005f


	//----- nvinfo : EIATTR_EXIT_INSTR_OFFSETS
	.align		4
        /*10ec*/ 	.byte	0x04, 0x1c
        /*10ee*/ 	.short	(.L_49 - .L_48)


	//   ....[0]....
.L_48:
        /*10f0*/ 	.word	0x00003da0


	//   ....[1]....
        /*10f4*/ 	.word	0x000042a0


	//   ....[2]....
        /*10f8*/ 	.word	0x00004300


	//   ....[3]....
        /*10fc*/ 	.word	0x000055a0


	//   ....[4]....
        /*1100*/ 	.word	0x00006550


	//   ....[5]....
        /*1104*/ 	.word	0x00006590


	//   ....[6]....
        /*1108*/ 	.word	0x00008980


	//   ....[7]....
        /*110c*/ 	.word	0x00008a00


	//   ....[8]....
        /*1110*/ 	.word	0x00008a30


	//   ....[9]....
        /*1114*/ 	.word	0x00008aa0


	//----- nvinfo : EIATTR_MAX_THREADS
	.align		4
.L_49:
        /*1118*/ 	.byte	0x04, 0x05
        /*111a*/ 	.short	(.L_51 - .L_50)
.L_50:
        /*111c*/ 	.word	0x00000100
        /*1120*/ 	.word	0x00000001
        /*1124*/ 	.word	0x00000001


	//----- nvinfo : EIATTR_CRS_STACK_SIZE
	.align		4
.L_51:
        /*1128*/ 	.byte	0x04, 0x1e
        /*112a*/ 	.short	(.L_53 - .L_52)
.L_52:
        /*112c*/ 	.word	0x00000000


	//----- nvinfo : EIATTR_CBANK_PARAM_SIZE
	.align		4
.L_53:
        /*1130*/ 	.byte	0x03, 0x19
        /*1132*/ 	.short	0x0800


	//----- nvinfo : EIATTR_PARAM_CBANK
	.align		4
        /*1134*/ 	.byte	0x04, 0x0a
        /*1136*/ 	.short	(.L_55 - .L_54)
	.align		4
.L_54:
        /*1138*/ 	.word	index@(.nv.constant0._ZN7cutlass13device_kernelINS_4gemm6kernel13GemmUniversalIN4cute5tupleIJiiiiEEENS1_10collective13CollectiveMmaINS1_35MainloopSm100TmaUmmaWarpSpecializedILi35ELi2ELi4ENS5_IJNS4_1CILi2EEENSA_ILi1EEESC_EEEEENS5_IJNSA_ILi128EEENSA_ILi64EEENSA_ILi32EEEEEENS_6half_tENS5_IJlSC_lEEESJ_SK_NS4_8TiledMMAINS4_8MMA_AtomIJNS4_26SM100_MMA_F16BF16_2x1SM_SSISJ_SJ_fLi128ELi64ELNS4_4UMMA5MajorE0ELSP_0ELNSO_7ScaleInE0ELSQ_0EEEEEENS4_6LayoutINS5_IJSC_SC_SC_EEENS5_IJNSA_ILi0EEESV_SV_EEEEENS5_IJNS4_10UnderscoreESY_SY_EEEEENS4_18SM100_TMA_2SM_LOADENS4_14ComposedLayoutINS4_7SwizzleILi2ELi4ELi3EEENS4_18smem_ptr_flag_bitsILi16EEENST_INS5_IJNSA_ILi8EEESH_EEENS5_IJSH_SC_EEEEEEEvNS4_8identityES11_S1B_vS1C_EENS_8epilogue10collective18CollectiveEpilogueINS1E_23Sm100TmaWarpSpecializedILi3ELi2ELi16ELb1ELb0EEEJNS5_IJSG_SG_SH_EEENS5_IJNST_ISG_SC_EENST_INS5_IJNSA_ILi16EEESB_EEENS5_IJSC_SH_EEEEEEEESJ_SK_SJ_SK_NS1E_6fusion15FusionCallbacksIS1I_NS1Q_17LinearCombinationISJ_fSJ_fLNS_15FloatRoundStyleE2EEES1J_S1P_JEEENS4_5SM1004TMEM4LOAD26SM100_TMEM_LOAD_32dp32b16xENS4_13SM90_TMA_LOADENS12_INS13_ILi1ELi4ELi3EEES16_NST_INS5_IJS17_S1L_EEENS5_IJS1L_SC_EEEEEEENS4_39AutoVectorizingCopyWithAssumedAlignmentILi128EEENS4_14SM90_TMA_STOREES25_S27_S27_EEEvvEEEEvNT_6ParamsE)
        /*113c*/ 	.short	0x0380
        /*113e*/ 	.short	0x0800


	//----- nvinfo : EIATTR_SW_WAR
	.align		4
.L_55:
        /*1140*/ 	.byte	0x04, 0x36
        /*1142*/ 	.short	(.L_57 - .L_56)
.L_56:
        /*1144*/ 	.word	0x00000008
.L_57:


//--------------------- .nv.callgraph             --------------------------
	.section	.nv.callgraph,"",@"SHT_CUDA_CALLGRAPH"
	.align	4
	.sectionentsize	8
	.align		4
        /*0000*/ 	.word	0x00000000
	.align		4
        /*0004*/ 	.word	0xffffffff
	.align		4
        /*0008*/ 	.word	index@(_ZN7cutlass13device_kernelINS_4gemm6kernel13GemmUniversalIN4cute5tupleIJiiiiEEENS1_10collective13CollectiveMmaINS1_35MainloopSm100TmaUmmaWarpSpecializedILi35ELi2ELi4ENS5_IJNS4_1CILi2EEENSA_ILi1EEESC_EEEEENS5_IJNSA_ILi128EEENSA_ILi64EEENSA_ILi32EEEEEENS_6half_tENS5_IJlSC_lEEESJ_SK_NS4_8TiledMMAINS4_8MMA_AtomIJNS4_26SM100_MMA_F16BF16_2x1SM_SSISJ_SJ_fLi128ELi64ELNS4_4UMMA5MajorE0ELSP_0ELNSO_7ScaleInE0ELSQ_0EEEEEENS4_6LayoutINS5_IJSC_SC_SC_EEENS5_IJNSA_ILi0EEESV_SV_EEEEENS5_IJNS4_10UnderscoreESY_SY_EEEEENS4_18SM100_TMA_2SM_LOADENS4_14ComposedLayoutINS4_7SwizzleILi2ELi4ELi3EEENS4_18smem_ptr_flag_bitsILi16EEENST_INS5_IJNSA_ILi8EEESH_EEENS5_IJSH_SC_EEEEEEEvNS4_8identityES11_S1B_vS1C_EENS_8epilogue10collective18CollectiveEpilogueINS1E_23Sm100TmaWarpSpecializedILi3ELi2ELi16ELb1ELb0EEEJNS5_IJSG_SG_SH_EEENS5_IJNST_ISG_SC_EENST_INS5_IJNSA_ILi16EEESB_EEENS5_IJSC_SH_EEEEEEEESJ_SK_SJ_SK_NS1E_6fusion15FusionCallbacksIS1I_NS1Q_17LinearCombinationISJ_fSJ_fLNS_15FloatRoundStyleE2EEES1J_S1P_JEEENS4_5SM1004TMEM4LOAD26SM100_TMEM_LOAD_32dp32b16xENS4_13SM90_TMA_LOADENS12_INS13_ILi1ELi4ELi3EEES16_NST_INS5_IJS17_S1L_EEENS5_IJS1L_SC_EEEEEEENS4_39AutoVectorizingCopyWithAssumedAlignmentILi128EEENS4_14SM90_TMA_STOREES25_S27_S27_EEEvvEEEEvNT_6ParamsE)
	.align		4
        /*000c*/ 	.word	index@(__assertfail)
	.align		4
        /*0010*/ 	.word	0x00000000
	.align		4
        /*0014*/ 	.word	0xfffffffe
	.align		4
        /*0018*/ 	.word	0x00000000
	.align		4
        /*001c*/ 	.word	0xfffffffd
	.align		4
        /*0020*/ 	.word	0x00000000
	.align		4
        /*0024*/ 	.word	0xfffffffc


//--------------------- .nv.constant4             --------------------------
	.section	.nv.constant4,"a",@progbits
	.align	8
	.align		8
.nv.constant4:
        /*0000*/ 	.dword	__assertfail
	.align		8
        /*0008*/ 	.dword	__unnamed_1
	.align		8
        /*0010*/ 	.dword	__unnamed_2
	.align		8
        /*0018*/ 	.dword	_ZN40_INTERNAL_3e80c2eb_4_k_cu_d62e4cd1_359364cuda3std3__45__cpo5beginE
	.align		8
        /*0020*/ 	.dword	_ZN40_INTERNAL_3e80c2eb_4_k_cu_d62e4cd1_359364cuda3std3__45__cpo3endE
	.align		8
        /*0028*/ 	.dword	_ZN40_INTERNAL_3e80c2eb_4_k_cu_d62e4cd1_359364cuda3std3__45__cpo6cbeginE
	.align		8
        /*0030*/ 	.dword	_ZN40_INTERNAL_3e80c2eb_4_k_cu_d62e4cd1_359364cuda3std3__45__cpo4cendE
	.align		8
        /*0038*/ 	.dword	_ZN40_INTERNAL_3e80c2eb_4_k_cu_d62e4cd1_359364cuda3std3__442_GLOBAL__N__3e80c2eb_4_k_cu_d62e4cd1_359366ignoreE
	.align		8
        /*0040*/ 	.dword	_ZN40_INTERNAL_3e80c2eb_4_k_cu_d62e4cd1_359364cuda3std3__419piecewise_constructE
	.align		8
        /*0048*/ 	.dword	_ZN40_INTERNAL_3e80c2eb_4_k_cu_d62e4cd1_359364cuda3std3__48in_placeE
	.align		8
        /*0050*/ 	.dword	_ZN40_INTERNAL_3e80c2eb_4_k_cu_d62e4cd1_359364cuda3std6ranges3__45__cpo4swapE
	.align		8
        /*0058*/ 	.dword	_ZN40_INTERNAL_3e80c2eb_4_k_cu_d62e4cd1_359364cuda3std6ranges3__45__cpo9iter_moveE
	.align		8
        /*0060*/ 	.dword	_ZN40_INTERNAL_3e80c2eb_4_k_cu_d62e4cd1_359364cute7productE
	.align		8
        /*0068*/ 	.dword	_ZN40_INTERNAL_3e80c2eb_4_k_cu_d62e4cd1_359364cute1_E
	.align		8
        /*0070*/ 	.dword	$str$25
	.align		8
        /*0078*/ 	.dword	$str$26
	.align		8
        /*0080*/ 	.dword	$str$27
	.align		8
        /*0088*/ 	.dword	$str$28


//--------------------- .text._ZN7cutlass13device_kernelINS_4gemm6kernel13GemmUniversalIN4cute5tupleIJiiiiEEENS1_10collective13CollectiveMmaINS1_35MainloopSm100TmaUmmaWarpSpecializedILi35ELi2ELi4ENS5_IJNS4_1CILi2EEENSA_ILi1EEESC_EEEEENS5_IJNSA_ILi128EEENSA_ILi64EEENSA_ILi32EEEEEENS_6half_tENS5_IJlSC_lEEESJ_SK_NS4_8TiledMMAINS4_8MMA_AtomIJNS4_26SM100_MMA_F16BF16_2x1SM_SSISJ_SJ_fLi128ELi64ELNS4_4UMMA5MajorE0ELSP_0ELNSO_7ScaleInE0ELSQ_0EEEEEENS4_6LayoutINS5_IJSC_SC_SC_EEENS5_IJNSA_ILi0EEESV_SV_EEEEENS5_IJNS4_10UnderscoreESY_SY_EEEEENS4_18SM100_TMA_2SM_LOADENS4_14ComposedLayoutINS4_7SwizzleILi2ELi4ELi3EEENS4_18smem_ptr_flag_bitsILi16EEENST_INS5_IJNSA_ILi8EEESH_EEENS5_IJSH_SC_EEEEEEEvNS4_8identityES11_S1B_vS1C_EENS_8epilogue10collective18CollectiveEpilogueINS1E_23Sm100TmaWarpSpecializedILi3ELi2ELi16ELb1ELb0EEEJNS5_IJSG_SG_SH_EEENS5_IJNST_ISG_SC_EENST_INS5_IJNSA_ILi16EEESB_EEENS5_IJSC_SH_EEEEEEEESJ_SK_SJ_SK_NS1E_6fusion15FusionCallbacksIS1I_NS1Q_17LinearCombinationISJ_fSJ_fLNS_15FloatRoundStyleE2EEES1J_S1P_JEEENS4_5SM1004TMEM4LOAD26SM100_TMEM_LOAD_32dp32b16xENS4_13SM90_TMA_LOADENS12_INS13_ILi1ELi4ELi3EEES16_NST_INS5_IJS17_S1L_EEENS5_IJS1L_SC_EEEEEEENS4_39AutoVectorizingCopyWithAssumedAlignmentILi128EEENS4_14SM90_TMA_STOREES25_S27_S27_EEEvvEEEEvNT_6ParamsE --------------------------
	.section	.text._ZN7cutlass13device_kernelINS_4gemm6kernel13GemmUniversalIN4cute5tupleIJiiiiEEENS1_10collective13CollectiveMmaINS1_35MainloopSm100TmaUmmaWarpSpecializedILi35ELi2ELi4ENS5_IJNS4_1CILi2EEENSA_ILi1EEESC_EEEEENS5_IJNSA_ILi128EEENSA_ILi64EEENSA_ILi32EEEEEENS_6half_tENS5_IJlSC_lEEESJ_SK_NS4_8TiledMMAINS4_8MMA_AtomIJNS4_26SM100_MMA_F16BF16_2x1SM_SSISJ_SJ_fLi128ELi64ELNS4_4UMMA5MajorE0ELSP_0ELNSO_7ScaleInE0ELSQ_0EEEEEENS4_6LayoutINS5_IJSC_SC_SC_EEENS5_IJNSA_ILi0EEESV_SV_EEEEENS5_IJNS4_10UnderscoreESY_SY_EEEEENS4_18SM100_TMA_2SM_LOADENS4_14ComposedLayoutINS4_7SwizzleILi2ELi4ELi3EEENS4_18smem_ptr_flag_bitsILi16EEENST_INS5_IJNSA_ILi8EEESH_EEENS5_IJSH_SC_EEEEEEEvNS4_8identityES11_S1B_vS1C_EENS_8epilogue10collective18CollectiveEpilogueINS1E_23Sm100TmaWarpSpecializedILi3ELi2ELi16ELb1ELb0EEEJNS5_IJSG_SG_SH_EEENS5_IJNST_ISG_SC_EENST_INS5_IJNSA_ILi16EEESB_EEENS5_IJSC_SH_EEEEEEEESJ_SK_SJ_SK_NS1E_6fusion15FusionCallbacksIS1I_NS1Q_17LinearCombinationISJ_fSJ_fLNS_15FloatRoundStyleE2EEES1J_S1P_JEEENS4_5SM1004TMEM4LOAD26SM100_TMEM_LOAD_32dp32b16xENS4_13SM90_TMA_LOADENS12_INS13_ILi1ELi4ELi3EEES16_NST_INS5_IJS17_S1L_EEENS5_IJS1L_SC_EEEEEEENS4_39AutoVectorizingCopyWithAssumedAlignmentILi128EEENS4_14SM90_TMA_STOREES25_S27_S27_EEEvvEEEEvNT_6ParamsE,"ax",@progbits
	.align	128
.text._ZN7cutlass13device_kernelINS_4gemm6kernel13GemmUniversalIN4cute5tupleIJiiiiEEENS1_10collective13CollectiveMmaINS1_35MainloopSm100TmaUmmaWarpSpecializedILi35ELi2ELi4ENS5_IJNS4_1CILi2EEENSA_ILi1EEESC_EEEEENS5_IJNSA_ILi128EEENSA_ILi64EEENSA_ILi32EEEEEENS_6half_tENS5_IJlSC_lEEESJ_SK_NS4_8TiledMMAINS4_8MMA_AtomIJNS4_26SM100_MMA_F16BF16_2x1SM_SSISJ_SJ_fLi128ELi64ELNS4_4UMMA5MajorE0ELSP_0ELNSO_7ScaleInE0ELSQ_0EEEEEENS4_6LayoutINS5_IJSC_SC_SC_EEENS5_IJNSA_ILi0EEESV_SV_EEEEENS5_IJNS4_10UnderscoreESY_SY_EEEEENS4_18SM100_TMA_2SM_LOADENS4_14ComposedLayoutINS4_7SwizzleILi2ELi4ELi3EEENS4_18smem_ptr_flag_bitsILi16EEENST_INS5_IJNSA_ILi8EEESH_EEENS5_IJSH_SC_EEEEEEEvNS4_8identityES11_S1B_vS1C_EENS_8epilogue10collective18CollectiveEpilogueINS1E_23Sm100TmaWarpSpecializedILi3ELi2ELi16ELb1ELb0EEEJNS5_IJSG_SG_SH_EEENS5_IJNST_ISG_SC_EENST_INS5_IJNSA_ILi16EEESB_EEENS5_IJSC_SH_EEEEEEEESJ_SK_SJ_SK_NS1E_6fusion15FusionCallbacksIS1I_NS1Q_17LinearCombinationISJ_fSJ_fLNS_15FloatRoundStyleE2EEES1J_S1P_JEEENS4_5SM1004TMEM4LOAD26SM100_TMEM_LOAD_32dp32b16xENS4_13SM90_TMA_LOADENS12_INS13_ILi1ELi4ELi3EEES16_NST_INS5_IJS17_S1L_EEENS5_IJS1L_SC_EEEEEEENS4_39AutoVectorizingCopyWithAssumedAlignmentILi128EEENS4_14SM90_TMA_STOREES25_S27_S27_EEEvvEEEEvNT_6ParamsE:
        .type           _ZN7cutlass13device_kernelINS_4gemm6kernel13GemmUniversalIN4cute5tupleIJiiiiEEENS1_10collective13CollectiveMmaINS1_35MainloopSm100TmaUmmaWarpSpecializedILi35ELi2ELi4ENS5_IJNS4_1CILi2EEENSA_ILi1EEESC_EEEEENS5_IJNSA_ILi128EEENSA_ILi64EEENSA_ILi32EEEEEENS_6half_tENS5_IJlSC_lEEESJ_SK_NS4_8TiledMMAINS4_8MMA_AtomIJNS4_26SM100_MMA_F16BF16_2x1SM_SSISJ_SJ_fLi128ELi64ELNS4_4UMMA5MajorE0ELSP_0ELNSO_7ScaleInE0ELSQ_0EEEEEENS4_6LayoutINS5_IJSC_SC_SC_EEENS5_IJNSA_ILi0EEESV_SV_EEEEENS5_IJNS4_10UnderscoreESY_SY_EEEEENS4_18SM100_TMA_2SM_LOADENS4_14ComposedLayoutINS4_7SwizzleILi2ELi4ELi3EEENS4_18smem_ptr_flag_bitsILi16EEENST_INS5_IJNSA_ILi8EEESH_EEENS5_IJSH_SC_EEEEEEEvNS4_8identityES11_S1B_vS1C_EENS_8epilogue10collective18CollectiveEpilogueINS1E_23Sm100TmaWarpSpecializedILi3ELi2ELi16ELb1ELb0EEEJNS5_IJSG_SG_SH_EEENS5_IJNST_ISG_SC_EENST_INS5_IJNSA_ILi16EEESB_EEENS5_IJSC_SH_EEEEEEEESJ_SK_SJ_SK_NS1E_6fusion15FusionCallbacksIS1I_NS1Q_17LinearCombinationISJ_fSJ_fLNS_15FloatRoundStyleE2EEES1J_S1P_JEEENS4_5SM1004TMEM4LOAD26SM100_TMEM_LOAD_32dp32b16xENS4_13SM90_TMA_LOADENS12_INS13_ILi1ELi4ELi3EEES16_NST_INS5_IJS17_S1L_EEENS5_IJS1L_SC_EEEEEEENS4_39AutoVectorizingCopyWithAssumedAlignmentILi128EEENS4_14SM90_TMA_STOREES25_S27_S27_EEEvvEEEEvNT_6ParamsE,@function
        .size           _ZN7cutlass13device_kernelINS_4gemm6kernel13GemmUniversalIN4cute5tupleIJiiiiEEENS1_10collective13CollectiveMmaINS1_35MainloopSm100TmaUmmaWarpSpecializedILi35ELi2ELi4ENS5_IJNS4_1CILi2EEENSA_ILi1EEESC_EEEEENS5_IJNSA_ILi128EEENSA_ILi64EEENSA_ILi32EEEEEENS_6half_tENS5_IJlSC_lEEESJ_SK_NS4_8TiledMMAINS4_8MMA_AtomIJNS4_26SM100_MMA_F16BF16_2x1SM_SSISJ_SJ_fLi128ELi64ELNS4_4UMMA5MajorE0ELSP_0ELNSO_7ScaleInE0ELSQ_0EEEEEENS4_6LayoutINS5_IJSC_SC_SC_EEENS5_IJNSA_ILi0EEESV_SV_EEEEENS5_IJNS4_10UnderscoreESY_SY_EEEEENS4_18SM100_TMA_2SM_LOADENS4_14ComposedLayoutINS4_7SwizzleILi2ELi4ELi3EEENS4_18smem_ptr_flag_bitsILi16EEENST_INS5_IJNSA_ILi8EEESH_EEENS5_IJSH_SC_EEEEEEEvNS4_8identityES11_S1B_vS1C_EENS_8epilogue10collective18CollectiveEpilogueINS1E_23Sm100TmaWarpSpecializedILi3ELi2ELi16ELb1ELb0EEEJNS5_IJSG_SG_SH_EEENS5_IJNST_ISG_SC_EENST_INS5_IJNSA_ILi16EEESB_EEENS5_IJSC_SH_EEEEEEEESJ_SK_SJ_SK_NS1E_6fusion15FusionCallbacksIS1I_NS1Q_17LinearCombinationISJ_fSJ_fLNS_15FloatRoundStyleE2EEES1J_S1P_JEEENS4_5SM1004TMEM4LOAD26SM100_TMEM_LOAD_32dp32b16xENS4_13SM90_TMA_LOADENS12_INS13_ILi1ELi4ELi3EEES16_NST_INS5_IJS17_S1L_EEENS5_IJS1L_SC_EEEEEEENS4_39AutoVectorizingCopyWithAssumedAlignmentILi128EEENS4_14SM90_TMA_STOREES25_S27_S27_EEEvvEEEEvNT_6ParamsE,(.L_x_269 - _ZN7cutlass13device_kernelINS_4gemm6kernel13GemmUniversalIN4cute5tupleIJiiiiEEENS1_10collective13CollectiveMmaINS1_35MainloopSm100TmaUmmaWarpSpecializedILi35ELi2ELi4ENS5_IJNS4_1CILi2EEENSA_ILi1EEESC_EEEEENS5_IJNSA_ILi128EEENSA_ILi64EEENSA_ILi32EEEEEENS_6half_tENS5_IJlSC_lEEESJ_SK_NS4_8TiledMMAINS4_8MMA_AtomIJNS4_26SM100_MMA_F16BF16_2x1SM_SSISJ_SJ_fLi128ELi64ELNS4_4UMMA5MajorE0ELSP_0ELNSO_7ScaleInE0ELSQ_0EEEEEENS4_6LayoutINS5_IJSC_SC_SC_EEENS5_IJNSA_ILi0EEESV_SV_EEEEENS5_IJNS4_10UnderscoreESY_SY_EEEEENS4_18SM100_TMA_2SM_LOADENS4_14ComposedLayoutINS4_7SwizzleILi2ELi4ELi3EEENS4_18smem_ptr_flag_bitsILi16EEENST_INS5_IJNSA_ILi8EEESH_EEENS5_IJSH_SC_EEEEEEEvNS4_8identityES11_S1B_vS1C_EENS_8epilogue10collective18CollectiveEpilogueINS1E_23Sm100TmaWarpSpecializedILi3ELi2ELi16ELb1ELb0EEEJNS5_IJSG_SG_SH_EEENS5_IJNST_ISG_SC_EENST_INS5_IJNSA_ILi16EEESB_EEENS5_IJSC_SH_EEEEEEEESJ_SK_SJ_SK_NS1E_6fusion15FusionCallbacksIS1I_NS1Q_17LinearCombinationISJ_fSJ_fLNS_15FloatRoundStyleE2EEES1J_S1P_JEEENS4_5SM1004TMEM4LOAD26SM100_TMEM_LOAD_32dp32b16xENS4_13SM90_TMA_LOADENS12_INS13_ILi1ELi4ELi3EEES16_NST_INS5_IJS17_S1L_EEENS5_IJS1L_SC_EEEEEEENS4_39AutoVectorizingCopyWithAssumedAlignmentILi128EEENS4_14SM90_TMA_STOREES25_S27_S27_EEEvvEEEEvNT_6ParamsE)
        .other          _ZN7cutlass13device_kernelINS_4gemm6kernel13GemmUniversalIN4cute5tupleIJiiiiEEENS1_10collective13CollectiveMmaINS1_35MainloopSm100TmaUmmaWarpSpecializedILi35ELi2ELi4ENS5_IJNS4_1CILi2EEENSA_ILi1EEESC_EEEEENS5_IJNSA_ILi128EEENSA_ILi64EEENSA_ILi32EEEEEENS_6half_tENS5_IJlSC_lEEESJ_SK_NS4_8TiledMMAINS4_8MMA_AtomIJNS4_26SM100_MMA_F16BF16_2x1SM_SSISJ_SJ_fLi128ELi64ELNS4_4UMMA5MajorE0ELSP_0ELNSO_7ScaleInE0ELSQ_0EEEEEENS4_6LayoutINS5_IJSC_SC_SC_EEENS5_IJNSA_ILi0EEESV_SV_EEEEENS5_IJNS4_10UnderscoreESY_SY_EEEEENS4_18SM100_TMA_2SM_LOADENS4_14ComposedLayoutINS4_7SwizzleILi2ELi4ELi3EEENS4_18smem_ptr_flag_bitsILi16EEENST_INS5_IJNSA_ILi8EEESH_EEENS5_IJSH_SC_EEEEEEEvNS4_8identityES11_S1B_vS1C_EENS_8epilogue10collective18CollectiveEpilogueINS1E_23Sm100TmaWarpSpecializedILi3ELi2ELi16ELb1ELb0EEEJNS5_IJSG_SG_SH_EEENS5_IJNST_ISG_SC_EENST_INS5_IJNSA_ILi16EEESB_EEENS5_IJSC_SH_EEEEEEEESJ_SK_SJ_SK_NS1E_6fusion15FusionCallbacksIS1I_NS1Q_17LinearCombinationISJ_fSJ_fLNS_15FloatRoundStyleE2EEES1J_S1P_JEEENS4_5SM1004TMEM4LOAD26SM100_TMEM_LOAD_32dp32b16xENS4_13SM90_TMA_LOADENS12_INS13_ILi1ELi4ELi3EEES16_NST_INS5_IJS17_S1L_EEENS5_IJS1L_SC_EEEEEEENS4_39AutoVectorizingCopyWithAssumedAlignmentILi128EEENS4_14SM90_TMA_STOREES25_S27_S27_EEEvvEEEEvNT_6ParamsE,@"STO_CUDA_ENTRY STV_DEFAULT"
_ZN7cutlass13device_kernelINS_4gemm6kernel13GemmUniversalIN4cute5tupleIJiiiiEEENS1_10collective13CollectiveMmaINS1_35MainloopSm100TmaUmmaWarpSpecializedILi35ELi2ELi4ENS5_IJNS4_1CILi2EEENSA_ILi1EEESC_EEEEENS5_IJNSA_ILi128EEENSA_ILi64EEENSA_ILi32EEEEEENS_6half_tENS5_IJlSC_lEEESJ_SK_NS4_8TiledMMAINS4_8MMA_AtomIJNS4_26SM100_MMA_F16BF16_2x1SM_SSISJ_SJ_fLi128ELi64ELNS4_4UMMA5MajorE0ELSP_0ELNSO_7ScaleInE0ELSQ_0EEEEEENS4_6LayoutINS5_IJSC_SC_SC_EEENS5_IJNSA_ILi0EEESV_SV_EEEEENS5_IJNS4_10UnderscoreESY_SY_EEEEENS4_18SM100_TMA_2SM_LOADENS4_14ComposedLayoutINS4_7SwizzleILi2ELi4ELi3EEENS4_18smem_ptr_flag_bitsILi16EEENST_INS5_IJNSA_ILi8EEESH_EEENS5_IJSH_SC_EEEEEEEvNS4_8identityES11_S1B_vS1C_EENS_8epilogue10collective18CollectiveEpilogueINS1E_23Sm100TmaWarpSpecializedILi3ELi2ELi16ELb1ELb0EEEJNS5_IJSG_SG_SH_EEENS5_IJNST_ISG_SC_EENST_INS5_IJNSA_ILi16EEESB_EEENS5_IJSC_SH_EEEEEEEESJ_SK_SJ_SK_NS1E_6fusion15FusionCallbacksIS1I_NS1Q_17LinearCombinationISJ_fSJ_fLNS_15FloatRoundStyleE2EEES1J_S1P_JEEENS4_5SM1004TMEM4LOAD26SM100_TMEM_LOAD_32dp32b16xENS4_13SM90_TMA_LOADENS12_INS13_ILi1ELi4ELi3EEES16_NST_INS5_IJS17_S1L_EEENS5_IJS1L_SC_EEEEEEENS4_39AutoVectorizingCopyWithAssumedAlignmentILi128EEENS4_14SM90_TMA_STOREES25_S27_S27_EEEvvEEEEvNT_6ParamsE:
[----:B------:R-:W1:Y:S01]  /*0000*/  LDC R1, c[0x0][0x37c] ;  /* 0x0000df00ff017b82 */ /* 0x000e620000000800 */
[----:B------:R-:W2:Y:S01]  /*0010*/  S2R R74, SR_TID.X ;  /* 0x00000000004a7919 */ /* 0x000ea20000002100 */
[----:B------:R-:W3:Y:S06]  /*0020*/  LDCU.64 UR6, c[0x0][0x890] ;  /* 0x00011200ff0677ac */ /* 0x000eec0008000a00 */
[----:B------:R-:W4:Y:S01]  /*0030*/  S2UR UR37, SR_CgaCtaId ;  /* 0x00000000002579c3 */ /* 0x000f220000008800 */
[----:B------:R-:W-:Y:S02]  /*0040*/  PRMT R59, RZ, 0x7610, R59 ;  /* 0x00007610ff3b7816 */ /* 0x000fe4000000003b */
[----:B------:R-:W-:Y:S01]  /*0050*/  ELECT P1, URZ, PT ;  /* 0x0000000000ff782f */ /* 0x000fe20003820000 */
[----:B------:R-:W1:Y:S01]  /*0060*/  LDCU.64 UR46, c[0x0][0x358] ;  /* 0x00006b00ff2e77ac */ /* 0x000e620008000a00 */
[----:B---3--:R-:W-:-:S04]  /*0070*/  UISETP.NE.U32.AND UP0, UPT, UR6, URZ, UPT ;  /* 0x000000ff0600728c */ /* 0x008fc8000bf05070 */
[----:B------:R-:W-:Y:S02]  /*0080*/  UISETP.NE.AND.EX UP0, UPT, UR7, URZ, UPT, UP0 ;  /* 0x000000ff0700728c */ /* 0x000fe4000bf05300 */
[----:B----4-:R-:W-:Y:S02]  /*0090*/  ULOP3.LUT UR5, UR37, 0x1, URZ, 0xc0, !UPT ;  /* 0x0000000125057892 */ /* 0x010fe4000f8ec0ff */
[----:B------:R-:W-:Y:S01]  /*00a0*/  ULOP3.LUT UR4, UR37, 0x1, URZ, 0x3c, !UPT ;  /* 0x0000000125047892 */ /* 0x000fe2000f8e3cff */
[----:B--2---:R-:W-:-:S05]  /*00b0*/  SHF.R.U32.HI R70, RZ, 0x5, R74 ;  /* 0x00000005ff467819 */ /* 0x004fca000001164a */
[----:B------:R-:W2:Y:S02]  /*00c0*/  SHFL.IDX PT, R0, R70, RZ, 0x1f ;  /* 0x00001fff46007589 */ /* 0x000ea400000e0000 */
[----:B--2---:R-:W-:Y:S01]  /*00d0*/  R2UR UR10, R0 ;  /* 0x00000000000a72ca */ /* 0x004fe200000e0000 */
[----:B-1----:R-:W-:-:S14]  /*00e0*/  BRA.U UP0, `(.L_x_0) ;  /* 0x00000001002c7547 */ /* 0x002fdc000b800000 */
[----:B------:R-:W1:Y:S02]  /*00f0*/  LDCU.64 UR8, c[0x0][0x888] ;  /* 0x00011100ff0877ac */ /* 0x000e640008000a00 */
[----:B-1----:R-:W-:-:S04]  /*0100*/  UISETP.NE.U32.AND UP0, UPT, UR8, URZ, UPT ;  /* 0x000000ff0800728c */ /* 0x002fc8000bf05070 */
[----:B------:R-:W-:-:S09]  /*0110*/  UISETP.NE.AND.EX UP0, UPT, UR9, URZ, UPT, UP0 ;  /* 0x000000ff0900728c */ /* 0x000fd2000bf05300 */
[----:B------:R-:W-:Y:S05]  /*0120*/  BRA.U !UP0, `(.L_x_1) ;  /* 0x0000000108107547 */ /* 0x000fea000b800000 */
[----:B------:R-:W1:Y:S02]  /*0130*/  LDC.64 R2, c[0x0][0x888] ;  /* 0x00022200ff027b82 */ /* 0x000e640000000a00 */
[----:B-1----:R1:W5:Y:S01]  /*0140*/  LDG.E R35, desc[UR46][R2.64] ;  /* 0x0000002e02237981 */ /* 0x002362000c1e1900 */
[----:B------:R-:W-:Y:S01]  /*0150*/  HFMA2 R59, -RZ, RZ, 0, 5.9604644775390625e-08 ;  /* 0x00000001ff3b7431 */ /* 0x000fe200000001ff */
[----:B------:R-:W-:Y:S05]  /*0160*/  BRA `(.L_x_0) ;  /* 0x00000000000c7947 */ /* 0x000fea0003800000 */
.L_x_1:
[----:B------:R-:W1:Y:S01]  /*0170*/  LDCU UR8, c[0x0][0x880] ;  /* 0x00011000ff0877ac */ /* 0x000e620008000800 */
[----:B------:R-:W-:Y:S01]  /*0180*/  HFMA2 R59, -RZ, RZ, 0, 5.9604644775390625e-08 ;  /* 0x00000001ff3b7431 */ /* 0x000fe200000001ff */
[----:B-1----:R-:W-:-:S07]  /*0190*/  MOV R35, UR8 ;  /* 0x0000000800237c02 */ /* 0x002fce0008000f00 */
.L_x_0:
[----:B------:R-:W2:Y:S02]  /*01a0*/  LDCU.64 UR8, c[0x0][0x8b0] ;  /* 0x00011600ff0877ac */ /* 0x000ea40008000a00 */
[----:B--2---:R-:W-:-:S04]  /*01b0*/  UISETP.NE.U32.AND UP0, UPT, UR8, URZ, UPT ;  /* 0x000000ff0800728c */ /* 0x004fc8000bf05070 */
[----:B------:R-:W-:-:S09]  /*01c0*/  UISETP.NE.AND.EX UP0, UPT, UR9, URZ, UPT, UP0 ;  /* 0x000000ff0900728c */ /* 0x000fd2000bf05300 */
[----:B------:R-:W-:Y:S05]  /*01d0*/  BRA.U UP0, `(.L_x_2) ;  /* 0x0000000100247547 */ /* 0x000fea000b800000 */
[----:B------:R-:W2:Y:S02]  /*01e0*/  LDCU.64 UR8, c[0x0][0x8a8] ;  /* 0x00011500ff0877ac */ /* 0x000ea40008000a00 */
[----:B--2---:R-:W-:-:S04]  /*01f0*/  UISETP.NE.U32.AND UP0, UPT, UR8, URZ, UPT ;  /* 0x000000ff0800728c */ /* 0x004fc8000bf05070 */
[----:B------:R-:W-:-:S09]  /*0200*/  UISETP.NE.AND.EX UP0, UPT, UR9, URZ, UPT, UP0 ;  /* 0x000000ff0900728c */ /* 0x000fd2000bf05300 */
[----:B------:R-:W-:Y:S05]  /*0210*/  BRA.U !UP0, `(.L_x_3) ;  /* 0x00000001080c7547 */ /* 0x000fea000b800000 */
[----:B------:R-:W2:Y:S02]  /*0220*/  LDC.64 R32, c[0x0][0x8a8] ;  /* 0x00022a00ff207b82 */ /* 0x000ea40000000a00 */
[----:B--2---:R2:W5:Y:S01]  /*0230*/  LDG.E R32, desc[UR46][R32.64] ;  /* 0x0000002e20207981 */ /* 0x004562000c1e1900 */
[----:B------:R-:W-:Y:S05]  /*0240*/  BRA `(.L_x_2) ;  /* 0x0000000000087947 */ /* 0x000fea0003800000 */
.L_x_3:
[----:B------:R-:W2:Y:S02]  /*0250*/  LDCU UR8, c[0x0][0x8a0] ;  /* 0x00011400ff0877ac */ /* 0x000ea40008000800 */
[----:B--2---:R-:W-:Y:S02]  /*0260*/  MOV R32, UR8 ;  /* 0x0000000800207c02 */ /* 0x004fe40008000f00 */
.L_x_2:
[----:B------:R-:W-:Y:S01]  /*0270*/  IMAD.U32 R0, RZ, RZ, UR10 ;  /* 0x0000000aff007e24 */ /* 0x000fe2000f8e00ff */
[----:B------:R-:W-:Y:S04]  /*0280*/  BSSY.RECONVERGENT B0, `(.L_x_4) ;  /* 0x000000c000007945 */ /* 0x000fe80003800200 */
[C---:B------:R-:W-:Y:S02]  /*0290*/  ISETP.NE.OR P2, PT, R0.reuse, 0x1, !P1 ;  /* 0x000000010000780c */ /* 0x040fe40004f45670 */
[----:B------:R-:W-:-:S11]  /*02a0*/  ISETP.NE.OR P0, PT, R0, 0x3, !P1 ;  /* 0x000000030000780c */ /* 0x000fd60004f05670 */
[----:B------:R-:W-:Y:S05]  /*02b0*/  @P2 BRA `(.L_x_5) ;  /* 0x0000000000202947 */ /* 0x000fea0003800000 */
[----:B------:R-:W3:Y:S02]  /*02c0*/  LDCU.64 UR8, c[0x0][0x348] ;  /* 0x00006900ff0877ac */ /* 0x000ee40008000a00 */
[----:B---3--:R-:W-:Y:S02]  /*02d0*/  UIADD3 UR12, UP1, UPT, UR8, 0x80, URZ ;  /* 0x00000080080c7890 */ /* 0x008fe4000ff3e0ff */
[----:B------:R-:W-:Y:S02]  /*02e0*/  UIADD3 UR8, UP0, UPT, UR8, 0x180, URZ ;  /* 0x0000018008087890 */ /* 0x000fe4000ff1e0ff */
[----:B------:R-:W-:Y:S02]  /*02f0*/  UIADD3.X UR13, UPT, UPT, URZ, UR9, URZ, UP1, !UPT ;  /* 0x00000009ff0d7290 */ /* 0x000fe40008ffe4ff */
[----:B------:R-:W-:-:S07]  /*0300*/  UIADD3.X UR9, UPT, UPT, URZ, UR9, URZ, UP0, !UPT ;  /* 0x00000009ff097290 */ /* 0x000fce00087fe4ff */
[----:B------:R3:W-:Y:S02]  /*0310*/  UTMACCTL.PF [UR12] ;  /* 0x000000000c0079b9 */ /* 0x0007e40008040000 */
[----:B------:R3:W-:Y:S02]  /*0320*/  UTMACCTL.PF [UR8] ;  /* 0x00000000080079b9 */ /* 0x0007e40008040000 */
[----:B---3--:R-:W-:Y:S01]  /*0330*/  NOP ;  /* 0x0000000000007918 */ /* 0x008fe20000000000 */
.L_x_5:
[----:B------:R-:W-:Y:S05]  /*0340*/  BSYNC.RECONVERGENT B0 ;  /* 0x0000000000007941 */ /* 0x000fea0003800200 */
.L_x_4:
[----:B------:R-:W-:Y:S04]  /*0350*/  BSSY.RECONVERGENT B0, `(.L_x_6) ;  /* 0x000000a000007945 */ /* 0x000fe80003800200 */
        /* <DEDUP_REMOVED lines=9> */
.L_x_7:
[----:B------:R-:W-:Y:S05]  /*03f0*/  BSYNC.RECONVERGENT B0 ;  /* 0x0000000000007941 */ /* 0x000fea0003800200 */
.L_x_6:
[----:B------:R-:W3:Y:S01]  /*0400*/  LDCU.64 UR8, c[0x0][0x888] ;  /* 0x00011100ff0877ac */ /* 0x000ee20008000a00 */
[----:B------:R-:W-:Y:S02]  /*0410*/  UISETP.EQ.U32.AND UP1, UPT, UR6, URZ, UPT ;  /* 0x000000ff0600728c */ /* 0x000fe4000bf22070 */
[----:B------:R-:W-:Y:S02]  /*0420*/  UPLOP3.LUT UP5, UPT, UPT, UPT, UPT, 0x80, 0x8 ;  /* 0x000000000008789c */ /* 0x000fe40003faf070 */
[----:B---3--:R-:W-:-:S04]  /*0430*/  UISETP.NE.U32.AND UP0, UPT, UR8, URZ, UPT ;  /* 0x000000ff0800728c */ /* 0x008fc8000bf05070 */
[----:B------:R-:W-:-:S04]  /*0440*/  UISETP.NE.AND.EX UP0, UPT, UR9, URZ, UPT, UP0 ;  /* 0x000000ff0900728c */ /* 0x000fc8000bf05300 */
[----:B------:R-:W-:-:S04]  /*0450*/  UISETP.EQ.OR.EX UP2, UPT, UR7, URZ, !UP0, UP1 ;  /* 0x000000ff0700728c */ /* 0x000fc8000c742710 */
[----:B------:R-:W-:-:S05]  /*0460*/  UP2UR UR53, UPR, URZ, 0x4 ;  /* 0x00000004ff357883 */ /* 0x000fca0008000000 */
[----:B------:R-:W-:Y:S07]  /*0470*/  BRA.U !UP2, `(.L_x_8) ;  /* 0x000000010a207547 */ /* 0x000fee000b800000 */
[----:B------:R-:W-:Y:S01]  /*0480*/  UISETP.NE.U32.AND UP2, UPT, UR6, URZ, UPT ;  /* 0x000000ff0600728c */ /* 0x000fe2000bf45070 */
[----:B-----5:R-:W-:Y:S01]  /*0490*/  FSETP.NEU.AND P0, PT, R35, RZ, PT ;  /* 0x000000ff2300720b */ /* 0x020fe20003f0d000 */
[----:B------:R-:W-:Y:S02]  /*04a0*/  USEL UR6, URZ, 0xffffffff, UP0 ;  /* 0xffffffffff067887 */ /* 0x000fe40008000000 */
[----:B------:R-:W-:-:S10]  /*04b0*/  UISETP.NE.AND.EX UP2, UPT, UR7, URZ, UPT, UP2 ;  /* 0x000000ff0700728c */ /* 0x000fd4000bf45320 */
[----:B------:R-:W-:Y:S01]  /*04c0*/  VOTEU.ANY UP1, P0 ;  /* 0x0000000000ff7886 */ /* 0x000fe20000020100 */
[----:B------:R-:W-:-:S04]  /*04d0*/  @!UP2 USEL UR6, URZ, 0xffffffff, UP1 ;  /* 0xffffffffff06a887 */ /* 0x000fc80008800000 */
[----:B------:R-:W-:-:S04]  /*04e0*/  ULOP3.LUT UR6, UR6, 0x1, URZ, 0xc0, !UPT ;  /* 0x0000000106067892 */ /* 0x000fc8000f8ec0ff */
[----:B------:R-:W-:-:S11]  /*04f0*/  UISETP.NE.U32.AND UP5, UPT, UR6, 0x1, UPT ;  /* 0x000000010600788c */ /* 0x000fd6000bfa5070 */
.L_x_8:
[----:B------:R-:W3:Y:S01]  /*0500*/  SHFL.IDX PT, R0, R70, RZ, 0x1f ;  /* 0x00001fff46007589 */ /* 0x000ee200000e0000 */
[----:B------:R-:W-:-:S04]  /*0510*/  UISETP.NE.AND UP1, UPT, UR10, 0x2, UPT ;  /* 0x000000020a00788c */ /* 0x000fc8000bf25270 */
[----:B------:R-:W-:Y:S02]  /*0520*/  UISETP.EQ.AND UP2, UPT, UR5, URZ, !UP1 ;  /* 0x000000ff0500728c */ /* 0x000fe4000cf42270 */
[----:B------:R-:W-:-:S04]  /*0530*/  USEL UR6, URZ, 0x1, UP1 ;  /* 0x00000001ff067887 */ /* 0x000fc80008800000 */
[----:B------:R-:W-:Y:S02]  /*0540*/  PLOP3.LUT P5, PT, P1, PT, UP2, 0x80, 0x8 ;  /* 0x000000000008781c */ /* 0x000fe40000faf028 */
[----:B---3--:R-:W-:-:S13]  /*0550*/  ISETP.NE.AND P0, PT, R0, RZ, PT ;  /* 0x000000ff0000720c */ /* 0x008fda0003f05270 */
[----:B------:R-:W-:Y:S05]  /*0560*/  @P0 BRA `(.L_x_9) ;  /* 0x0000000400480947 */ /* 0x000fea0003800000 */
[----:B------:R-:W-:Y:S01]  /*0570*/  ELECT P0, URZ, PT ;  /* 0x0000000000ff782f */ /* 0x000fe20003800000 */
[----:B------:R-:W-:-:S12]  /*0580*/  BSSY.RECONVERGENT B0, `(.L_x_9) ;  /* 0x0000050000007945 */ /* 0x000fd80003800200 */
[----:B------:R-:W-:Y:S05]  /*0590*/  @!P0 BRA `(.L_x_10) ;  /* 0x0000000400388947 */ /* 0x000fea0003800000 */
[----:B------:R-:W-:Y:S01]  /*05a0*/  UMOV UR8, 0x400 ;  /* 0x0000040000087882 */ /* 0x000fe20000000000 */
[----:B------:R-:W-:Y:S01]  /*05b0*/  UMOV UR7, 0x1 ;  /* 0x0000000100077882 */ /* 0x000fe20000000000 */
[----:B------:R-:W-:Y:S02]  /*05c0*/  ULEA UR8, UR37, UR8, 0x18 ;  /* 0x0000000825087291 */ /* 0x000fe4000f8ec0ff */
[----:B------:R-:W-:-:S04]  /*05d0*/  UIADD3 UR12, UPT, UPT, -UR7, 0x100000, URZ ;  /* 0x00100000070c7890 */ /* 0x000fc8000fffe1ff */
[----:B------:R-:W-:Y:S02]  /*05e0*/  USHF.L.U32 UR13, UR12, 0xb, URZ ;  /* 0x0000000b0c0d7899 */ /* 0x000fe400080006ff */
[----:B------:R-:W-:Y:S01]  /*05f0*/  USHF.L.U32 UR12, UR12, 0x1, URZ ;  /* 0x000000010c0c7899 */ /* 0x000fe200080006ff */
[----:B------:R-:W3:Y:S11]  /*0600*/  FENCE.VIEW.ASYNC.S ;  /* 0x00000000000073c6 */ /* 0x000ef60000000000 */
[----:B---3--:R3:W4:Y:S01]  /*0610*/  SYNCS.EXCH.64 URZ, [UR8], UR12 ;  /* 0x0000000c08ff75b2 */ /* 0x0087220008000100 */
[----:B------:R3:W1:Y:S01]  /*0620*/  SYNCS.EXCH.64 URZ, [UR8+0x118], UR12 ;  /* 0x0001180c08ff75b2 */ /* 0x0006620008000100 */
        /* <DEDUP_REMOVED lines=67> */
[----:B------:R3:W1:Y:S02]  /*0a60*/  SYNCS.EXCH.64 URZ, [UR8+0x228], UR12 ;  /* 0x0002280c08ff75b2 */ /* 0x0006640008000100 */
[----:B---34-:R-:W-:Y:S01]  /*0a70*/  NOP ;  /* 0x0000000000007918 */ /* 0x018fe20000000000 */
.L_x_10:
[----:B------:R-:W-:Y:S05]  /*0a80*/  BSYNC.RECONVERGENT B0 ;  /* 0x0000000000007941 */ /* 0x000fea0003800200 */
.L_x_9:
[----:B------:R-:W3:Y:S01]  /*0a90*/  SHFL.IDX PT, R0, R70, RZ, 0x1f ;  /* 0x00001fff46007589 */ /* 0x000ee200000e0000 */
[----:B------:R-:W-:Y:S01]  /*0aa0*/  NOP ;  /* 0x0000000000007918 */ /* 0x000fe20000000000 */
[----:B---3--:R-:W-:-:S13]  /*0ab0*/  ISETP.NE.AND P0, PT, R0, 0x1, PT ;  /* 0x000000010000780c */ /* 0x008fda0003f05270 */
[----:B------:R-:W-:Y:S05]  /*0ac0*/  @P0 BRA `(.L_x_11) ;  /* 0x00000000004c0947 */ /* 0x000fea0003800000 */
[----:B------:R-:W-:Y:S01]  /*0ad0*/  UMOV UR9, 0x400 ;  /* 0x0000040000097882 */ /* 0x000fe20000000000 */
[----:B------:R-:W-:Y:S01]  /*0ae0*/  UMOV UR8, 0x20 ;  /* 0x0000002000087882 */ /* 0x000fe20000000000 */
[----:B------:R-:W-:Y:S01]  /*0af0*/  UMOV UR7, 0x80 ;  /* 0x0000008000077882 */ /* 0x000fe20000000000 */
[----:B------:R-:W-:Y:S02]  /*0b00*/  ULEA UR9, UR37, UR9, 0x18 ;  /* 0x0000000925097291 */ /* 0x000fe4000f8ec0ff */
[----:B------:R-:W-:-:S04]  /*0b10*/  UIADD3 UR12, UPT, UPT, -UR8, 0x100000, URZ ;  /* 0x00100000080c7890 */ /* 0x000fc8000fffe1ff */
[----:B------:R-:W-:Y:S02]  /*0b20*/  USHF.L.U32 UR13, UR12, 0xb, URZ ;  /* 0x0000000b0c0d7899 */ /* 0x000fe400080006ff */
[----:B------:R-:W-:Y:S02]  /*0b30*/  USHF.L.U32 UR12, UR12, 0x1, URZ ;  /* 0x000000010c0c7899 */ /* 0x000fe400080006ff */
[----:B------:R-:W-:-:S04]  /*0b40*/  UIADD3 UR14, UPT, UPT, -UR7, 0x100000, URZ ;  /* 0x00100000070e7890 */ /* 0x000fc8000fffe1ff */
[----:B------:R-:W-:Y:S02]  /*0b50*/  USHF.L.U32 UR15, UR14, 0xb, URZ ;  /* 0x0000000b0e0f7899 */ /* 0x000fe400080006ff */
[----:B------:R-:W-:Y:S01]  /*0b60*/  USHF.L.U32 UR14, UR14, 0x1, URZ ;  /* 0x000000010e0e7899 */ /* 0x000fe200080006ff */
[----:B------:R-:W-:Y:S01]  /*0b70*/  ELECT P0, URZ, PT ;  /* 0x0000000000ff782f */ /* 0x000fe20003800000 */
[----:B------:R-:W3:Y:S02]  /*0b80*/  FENCE.VIEW.ASYNC.S ;  /* 0x00000000000073c6 */ /* 0x000ee40000000000 */
[----:B---3--:R3:W4:Y:S08]  /*0b90*/  SYNCS.EXCH.64 URZ, [UR9+0x230], UR12 ;  /* 0x0002300c09ff75b2 */ /* 0x0087300008000100 */
[----:B------:R3:W1:Y:S01]  /*0ba0*/  SYNCS.EXCH.64 URZ, [UR9+0x248], UR14 ;  /* 0x0002480e09ff75b2 */ /* 0x0006620008000100 */
[----:B------:R3:W1:Y:S01]  /*0bb0*/  SYNCS.EXCH.64 URZ, [UR9+0x238], UR12 ;  /* 0x0002380c09ff75b2 */ /* 0x0006620008000100 */
[----:B------:R3:W1:Y:S01]  /*0bc0*/  SYNCS.EXCH.64 URZ, [UR9+0x250], UR14 ;  /* 0x0002500e09ff75b2 */ /* 0x0006620008000100 */
[----:B------:R3:W1:Y:S01]  /*0bd0*/  SYNCS.EXCH.64 URZ, [UR9+0x240], UR12 ;  /* 0x0002400c09ff75b2 */ /* 0x0006620008000100 */
[----:B------:R3:W1:Y:S01]  /*0be0*/  SYNCS.EXCH.64 URZ, [UR9+0x258], UR14 ;  /* 0x0002580e09ff75b2 */ /* 0x0006620008000100 */
[----:B------:R-:W-:Y:S01]  /*0bf0*/  NOP ;  /* 0x0000000000007918 */ /* 0x000fe20000000000 */
.L_x_11:
[----:B------:R-:W2:Y:S01]  /*0c00*/  SHFL.IDX PT, R0, R70, RZ, 0x1f ;  /* 0x00001fff46007589 */ /* 0x000ea200000e0000 */
[----:B------:R-:W-:Y:S01]  /*0c10*/  NOP ;  /* 0x0000000000007918 */ /* 0x000fe20000000000 */
[----:B--2---:R-:W-:-:S13]  /*0c20*/  ISETP.NE.AND P0, PT, R0, 0x3, PT ;  /* 0x000000030000780c */ /* 0x004fda0003f05270 */
[----:B------:R-:W-:Y:S05]  /*0c30*/  @P0 BRA `(.L_x_12) ;  /* 0x00000000002c0947 */ /* 0x000fea0003800000 */
[----:B------:R-:W-:Y:S01]  /*0c40*/  UMOV UR8, 0x400 ;  /* 0x0000040000087882 */ /* 0x000fe20000000000 */
[----:B------:R-:W-:Y:S01]  /*0c50*/  UMOV UR7, 0x20 ;  /* 0x0000002000077882 */ /* 0x000fe20000000000 */
[----:B------:R-:W-:Y:S02]  /*0c60*/  ULEA UR8, UR37, UR8, 0x18 ;  /* 0x0000000825087291 */ /* 0x000fe4000f8ec0ff */
[----:B---3--:R-:W-:-:S04]  /*0c70*/  UIADD3 UR12, UPT, UPT, -UR7, 0x100000, URZ ;  /* 0x00100000070c7890 */ /* 0x008fc8000fffe1ff */
[----:B------:R-:W-:Y:S02]  /*0c80*/  USHF.L.U32 UR13, UR12, 0xb, URZ ;  /* 0x0000000b0c0d7899 */ /* 0x000fe400080006ff */
[----:B------:R-:W-:Y:S01]  /*0c90*/  USHF.L.U32 UR12, UR12, 0x1, URZ ;  /* 0x000000010c0c7899 */ /* 0x000fe200080006ff */
[----:B------:R-:W-:Y:S01]  /*0ca0*/  ELECT P0, URZ, PT ;  /* 0x0000000000ff782f */ /* 0x000fe20003800000 */
[----:B------:R-:W2:Y:S10]  /*0cb0*/  FENCE.VIEW.ASYNC.S ;  /* 0x00000000000073c6 */ /* 0x000eb40000000000 */
[----:B--2---:R2:W3:Y:S01]  /*0cc0*/  SYNCS.EXCH.64 URZ, [UR8+0x260], UR12 ;  /* 0x0002600c08ff75b2 */ /* 0x0044e20008000100 */
[----:B------:R2:W1:Y:S01]  /*0cd0*/  SYNCS.EXCH.64 URZ, [UR8+0x268], UR12 ;  /* 0x0002680c08ff75b2 */ /* 0x0004620008000100 */
[----:B------:R-:W-:Y:S01]  /*0ce0*/  NOP ;  /* 0x0000000000007918 */ /* 0x000fe20000000000 */
.L_x_12:
[----:B------:R-:W4:Y:S01]  /*0cf0*/  SHFL.IDX PT, R0, R70, RZ, 0x1f ;  /* 0x00001fff46007589 */ /* 0x000f2200000e0000 */
[----:B------:R-:W-:Y:S01]  /*0d00*/  NOP ;  /* 0x0000000000007918 */ /* 0x000fe20000000000 */
[----:B----4-:R-:W-:-:S13]  /*0d10*/  ISETP.NE.AND P0, PT, R0, 0x4, PT ;  /* 0x000000040000780c */ /* 0x010fda0003f05270 */
[----:B------:R-:W-:Y:S05]  /*0d20*/  @P0 BRA `(.L_x_13) ;  /* 0x0000000000480947 */ /* 0x000fea0003800000 */
[----:B---3--:R-:W-:Y:S01]  /*0d30*/  UMOV UR9, 0x1e0 ;  /* 0x000001e000097882 */ /* 0x008fe20000000000 */
[----:B--2---:R-:W-:Y:S01]  /*0d40*/  UMOV UR8, 0x400 ;  /* 0x0000040000087882 */ /* 0x004fe20000000000 */
[----:B------:R-:W-:Y:S01]  /*0d50*/  USEL UR9, UR9, 0x1a0, UP5 ;  /* 0x000001a009097887 */ /* 0x000fe2000a800000 */
        /* <DEDUP_REMOVED lines=9> */
[----:B------:R-:W2:Y:S02]  /*0df0*/  FENCE.VIEW.ASYNC.S ;  /* 0x00000000000073c6 */ /* 0x000ea40000000000 */
[----:B--2---:R4:W2:Y:S08]  /*0e00*/  SYNCS.EXCH.64 URZ, [UR8+0x270], UR12 ;  /* 0x0002700c08ff75b2 */ /* 0x0048b00008000100 */
[----:B------:R4:W3:Y:S01]  /*0e10*/  SYNCS.EXCH.64 URZ, [UR8+0x280], UR14 ;  /* 0x0002800e08ff75b2 */ /* 0x0008e20008000100 */
[----:B------:R4:W1:Y:S01]  /*0e20*/  SYNCS.EXCH.64 URZ, [UR8+0x278], UR12 ;  /* 0x0002780c08ff75b2 */ /* 0x0008620008000100 */
[----:B------:R4:W1:Y:S02]  /*0e30*/  SYNCS.EXCH.64 URZ, [UR8+0x288], UR14 ;  /* 0x0002880e08ff75b2 */ /* 0x0008640008000100 */
[----:B----4-:R-:W-:Y:S01]  /*0e40*/  NOP ;  /* 0x0000000000007918 */ /* 0x010fe20000000000 */
.L_x_13:
[----:B------:R-:W4:Y:S01]  /*0e50*/  SHFL.IDX PT, R0, R70, RZ, 0x1f ;  /* 0x00001fff46007589 */ /* 0x000f2200000e0000 */
[----:B------:R-:W-:Y:S01]  /*0e60*/  NOP ;  /* 0x0000000000007918 */ /* 0x000fe20000000000 */
[----:B----4-:R-:W-:-:S13]  /*0e70*/  ISETP.NE.AND P0, PT, R0, 0x5, PT ;  /* 0x000000050000780c */ /* 0x010fda0003f05270 */
[----:B------:R-:W-:Y:S05]  /*0e80*/  @P0 BRA `(.L_x_14) ;  /* 0x0000000000540947 */ /* 0x000fea0003800000 */
[----:B---3--:R-:W-:Y:S01]  /*0e90*/  UMOV UR9, 0x400 ;  /* 0x0000040000097882 */ /* 0x008fe20000000000 */
[----:B--2---:R-:W-:Y:S01]  /*0ea0*/  UMOV UR8, 0x1 ;  /* 0x0000000100087882 */ /* 0x004fe20000000000 */
        /* <DEDUP_REMOVED lines=13> */
[----:B------:R4:W1:Y:S01]  /*0f80*/  SYNCS.EXCH.64 URZ, [UR9+0x2b8], UR14 ;  /* 0x0002b80e09ff75b2 */ /* 0x0008620008000100 */
[----:B------:R4:W1:Y:S01]  /*0f90*/  SYNCS.EXCH.64 URZ, [UR9+0x2a0], UR12 ;  /* 0x0002a00c09ff75b2 */ /* 0x0008620008000100 */
[----:B------:R4:W1:Y:S01]  /*0fa0*/  SYNCS.EXCH.64 URZ, [UR9+0x2c0], UR14 ;  /* 0x0002c00e09ff75b2 */ /* 0x0008620008000100 */
[----:B------:R4:W1:Y:S01]  /*0fb0*/  SYNCS.EXCH.64 URZ, [UR9+0x2a8], UR12 ;  /* 0x0002a80c09ff75b2 */ /* 0x0008620008000100 */
[----:B------:R4:W1:Y:S02]  /*0fc0*/  SYNCS.EXCH.64 URZ, [UR9+0x2c8], UR14 ;  /* 0x0002c80e09ff75b2 */ /* 0x0008640008000100 */
[----:B----4-:R-:W-:Y:S01]  /*0fd0*/  NOP ;  /* 0x0000000000007918 */ /* 0x010fe20000000000 */
.L_x_14:
[----:B------:R-:W4:Y:S01]  /*0fe0*/  SHFL.IDX PT, R0, R70, RZ, 0x1f ;  /* 0x00001fff46007589 */ /* 0x000f2200000e0000 */
[----:B------:R-:W-:Y:S01]  /*0ff0*/  ISETP.NE.OR P1, PT, RZ, UR10, !P1 ;  /* 0x0000000aff007c0c */ /* 0x000fe2000cf25670 */
[----:B------:R-:W-:Y:S01]  /*1000*/  NOP ;  /* 0x0000000000007918 */ /* 0x000fe20000000000 */
[----:B----4-:R-:W-:-:S13]  /*1010*/  ISETP.NE.AND P0, PT, R0, 0x3, PT ;  /* 0x000000030000780c */ /* 0x010fda0003f05270 */
[----:B------:R-:W-:Y:S05]  /*1020*/  @P0 BRA `(.L_x_15) ;  /* 0x0000000000340947 */ /* 0x000fea0003800000 */
[----:B--2---:R-:W-:Y:S01]  /*1030*/  UMOV UR8, 0x400 ;  /* 0x0000040000087882 */ /* 0x004fe20000000000 */
[----:B------:R-:W-:Y:S01]  /*1040*/  UMOV UR7, 0x20 ;  /* 0x0000002000077882 */ /* 0x000fe20000000000 */
[----:B------:R-:W-:Y:S02]  /*1050*/  ULEA UR8, UR37, UR8, 0x18 ;  /* 0x0000000825087291 */ /* 0x000fe4000f8ec0ff */
[----:B---3--:R-:W-:-:S04]  /*1060*/  UIADD3 UR12, UPT, UPT, -UR7, 0x100000, URZ ;  /* 0x00100000070c7890 */ /* 0x008fc8000fffe1ff */
[----:B------:R-:W-:Y:S02]  /*1070*/  USHF.L.U32 UR13, UR12, 0xb, URZ ;  /* 0x0000000b0c0d7899 */ /* 0x000fe400080006ff */
[----:B------:R-:W-:Y:S01]  /*1080*/  USHF.L.U32 UR12, UR12, 0x1, URZ ;  /* 0x000000010c0c7899 */ /* 0x000fe200080006ff */
[----:B------:R-:W-:Y:S01]  /*1090*/  ELECT P0, URZ, PT ;  /* 0x0000000000ff782f */ /* 0x000fe20003800000 */
[----:B------:R-:W2:Y:S10]  /*10a0*/  FENCE.VIEW.ASYNC.S ;  /* 0x00000000000073c6 */ /* 0x000eb40000000000 */
[----:B--2---:R4:W2:Y:S01]  /*10b0*/  SYNCS.EXCH.64 URZ, [UR8+0x2d0], UR12 ;  /* 0x0002d00c08ff75b2 */ /* 0x0048a20008000100 */
[----:B------:R4:W3:Y:S01]  /*10c0*/  SYNCS.EXCH.64 URZ, [UR8+0x2e0], UR12 ;  /* 0x0002e00c08ff75b2 */ /* 0x0008e20008000100 */
[----:B------:R4:W1:Y:S01]  /*10d0*/  SYNCS.EXCH.64 URZ, [UR8+0x2d8], UR12 ;  /* 0x0002d80c08ff75b2 */ /* 0x0008620008000100 */
[----:B------:R4:W1:Y:S02]  /*10e0*/  SYNCS.EXCH.64 URZ, [UR8+0x2e8], UR12 ;  /* 0x0002e80c08ff75b2 */ /* 0x0008640008000100 */
[----:B----4-:R-:W-:Y:S01]  /*10f0*/  NOP ;  /* 0x0000000000007918 */ /* 0x010fe20000000000 */
.L_x_15:
[----:B------:R-:W-:Y:S01]  /*1100*/  VOTEU.ALL UP1, P1 ;  /* 0x0000000000ff7886 */ /* 0x000fe20000820000 */
[----:B--2---:R-:W2:Y:S01]  /*1110*/  LDCU UR8, c[0x0][0x36c] ;  /* 0x00006d80ff0877ac */ /* 0x004ea20008000800 */
[----:B------:R-:W-:Y:S01]  /*1120*/  NOP ;  /* 0x0000000000007918 */ /* 0x000fe20000000000 */
[----:B------:R-:W-:Y:S01]  /*1130*/  LOP3.LUT R10, R74, 0x1f, RZ, 0xc0, !PT ;  /* 0x0000001f4a0a7812 */ /* 0x000fe200078ec0ff */
[----:B---3--:R-:W-:Y:S01]  /*1140*/  UMOV UR12, 0x20 ;  /* 0x00000020000c7882 */ /* 0x008fe20000000000 */
[----:B------:R-:W-:Y:S01]  /*1150*/  @!UP1 UMOV UR7, 0x400 ;  /* 0x0000040000079882 */ /* 0x000fe20000000000 */
[----:B------:R-:W-:-:S04]  /*1160*/  @!UP1 UIADD3 UR12, UPT, UPT, -UR12, 0x100000, URZ ;  /* 0x001000000c0c9890 */ /* 0x000fc8000fffe1ff */
[----:B------:R-:W-:Y:S02]  /*1170*/  @!UP1 USHF.L.U32 UR13, UR12, 0xb, URZ ;  /* 0x0000000b0c0d9899 */ /* 0x000fe400080006ff */
[----:B------:R-:W-:Y:S02]  /*1180*/  @!UP1 USHF.L.U32 UR12, UR12, 0x1, URZ ;  /* 0x000000010c0c9899 */ /* 0x000fe400080006ff */
[----:B------:R-:W-:Y:S01]  /*1190*/  @!UP1 ULEA UR7, UR37, UR7, 0x18 ;  /* 0x0000000725079291 */ /* 0x000fe2000f8ec0ff */
[----:B------:R-:W-:Y:S01]  /*11a0*/  VOTEU.ALL UP1, P1 ;  /* 0x0000000000ff7886 */ /* 0x000fe20000820000 */
[----:B------:R-:W-:Y:S01]  /*11b0*/  UISETP.NE.AND UP4, UPT, UR10, URZ, UPT ;  /* 0x000000ff0a00728c */ /* 0x000fe2000bf85270 */
[----:B------:R-:W3:Y:S09]  /*11c0*/  FENCE.VIEW.ASYNC.S ;  /* 0x00000000000073c6 */ /* 0x000ef20000000000 */
[----:B---3--:R3:W4:Y:S01]  /*11d0*/  @!UP1 SYNCS.EXCH.64 URZ, [UR7+0x2f0], UR12 ;  /* 0x0002f00c07ff95b2 */ /* 0x0087220008000100 */
[----:B--2---:R-:W-:-:S09]  /*11e0*/  UISETP.EQ.U32.AND UP1, UPT, UR8, 0x1, UPT ;  /* 0x000000010800788c */ /* 0x004fd2000bf22070 */
[----:B------:R-:W-:Y:S05]  /*11f0*/  BRA.U !UP1, `(.L_x_16) ;  /* 0x0000000109087547 */ /* 0x000fea000b800000 */
[----:B-1--4-:R-:W-:Y:S01]  /*1200*/  UCGABAR_ARV ;  /* 0x00000000000079c7 */ /* 0x012fe20008000000 */
[----:B------:R-:W-:Y:S05]  /*1210*/  BRA `(.L_x_17) ;  /* 0x0000000000047947 */ /* 0x000fea0003800000 */
.L_x_16:
[----:B-1--4-:R-:W-:Y:S01]  /*1220*/  NOP ;  /* 0x0000000000007918 */ /* 0x012fe20000000000 */
.L_x_17:
[----:B------:R-:W1:Y:S01]  /*1230*/  S2R R11, SR_CTAID.X ;  /* 0x00000000000b7919 */ /* 0x000e620000002500 */
[----:B------:R-:W-:-:S05]  /*1240*/  CS2R.32 R60, SR_CgaSize ;  /* 0x00000000003c7805 */ /* 0x000fca0000008a00 */
[----:B------:R-:W-:-:S05]  /*1250*/  IMAD R60, R60, -0xa0, RZ ;  /* 0xffffff603c3c7824 */ /* 0x000fca00078e02ff */
[----:B------:R-:W-:-:S14]  /*1260*/  R2UR UR8, R60 ;  /* 0x000000003c0872ca */ /* 0x000fdc00000e0000 */
[----:B------:R-:W2:Y:S01]  /*1270*/  LDCU UR8, c[0x0][UR8+0x2b0] ;  /* 0x00005600080877ac */ /* 0x000ea20008000800 */
[----:B------:R-:W-:-:S05]  /*1280*/  CS2R.32 R0, SR_CgaSize ;  /* 0x0000000000007805 */ /* 0x000fca0000008a00 */
[----:B------:R-:W-:-:S06]  /*1290*/  IMAD R0, R0, -0xa0, RZ ;  /* 0xffffff6000007824 */ /* 0x000fcc00078e02ff */
[----:B------:R-:W4:Y:S01]  /*12a0*/  LDC R0, c[0x0][R0+0x2a0] ;  /* 0x0000a80000007b82 */ /* 0x000f220000000800 */
[----:B------:R-:W-:Y:S01]  /*12b0*/  PRMT R8, RZ, 0x7610, R8 ;  /* 0x00007610ff087816 */ /* 0x000fe20000000008 */
[----:B------:R-:W2:Y:S01]  /*12c0*/  S2R R20, SR_CTAID.Y ;  /* 0x0000000000147919 */ /* 0x000ea20000002600 */
[----:B------:R-:W-:-:S05]  /*12d0*/  CS2R.32 R60, SR_CgaSize ;  /* 0x00000000003c7805 */ /* 0x000fca0000008a00 */
[----:B------:R-:W-:-:S05]  /*12e0*/  IMAD R60, R60, -0xa0, RZ ;  /* 0xffffff603c3c7824 */ /* 0x000fca00078e02ff */
[----:B---3--:R-:W-:-:S14]  /*12f0*/  R2UR UR7, R60 ;  /* 0x000000003c0772ca */ /* 0x008fdc00000e0000 */
[----:B------:R-:W3:Y:S01]  /*1300*/  LDCU UR7, c[0x0][UR7+0x2b4] ;  /* 0x00005680070777ac */ /* 0x000ee20008000800 */
[----:B------:R-:W-:Y:S01]  /*1310*/  UISETP.NE.AND UP2, UPT, UR10, 0x2, UPT ;  /* 0x000000020a00788c */ /* 0x000fe2000bf45270 */
[----:B------:R-:W2:Y:S01]  /*1320*/  LDC R9, c[0x0][0xb24] ;  /* 0x0002c900ff097b82 */ /* 0x000ea20000000800 */
[----:B------:R-:W-:-:S05]  /*1330*/  CS2R.32 R58, SR_CgaSize ;  /* 0x00000000003a7805 */ /* 0x000fca0000008a00 */
[----:B------:R-:W-:-:S06]  /*1340*/  IMAD R58, R58, -0xa0, RZ ;  /* 0xffffff603a3a7824 */ /* 0x000fcc00078e02ff */
[----:B------:R-:W4:Y:S08]  /*1350*/  LDC R58, c[0x0][R58+0x2a4] ;  /* 0x0000a9003a3a7b82 */ /* 0x000f300000000800 */
[----:B------:R-:W4:Y:S01]  /*1360*/  LDC R26, c[0x0][0xb24] ;  /* 0x0002c900ff1a7b82 */ /* 0x000f220000000800 */
[----:B-1----:R-:W-:Y:S01]  /*1370*/  I2FP.F32.U32 R4, R11 ;  /* 0x0000000b00047245 */ /* 0x002fe20000201000 */
[----:B------:R-:W-:-:S06]  /*1380*/  IMAD.MOV.U32 R21, RZ, RZ, R11 ;  /* 0x000000ffff157224 */ /* 0x000fcc00078e000b */
[----:B------:R-:W1:Y:S01]  /*1390*/  S2UR UR36, SR_CTAID.Z ;  /* 0x00000000002479c3 */ /* 0x000e620000002700 */
[----:B--2---:R-:W-:Y:S02]  /*13a0*/  ISETP.GE.AND P0, PT, R9, 0x1, PT ;  /* 0x000000010900780c */ /* 0x004fe40003f06270 */
[----:B------:R-:W-:Y:S01]  /*13b0*/  I2FP.F32.U32 R2, R20 ;  /* 0x0000001400027245 */ /* 0x000fe20000201000 */
[----:B------:R-:W-:-:S04]  /*13c0*/  FMUL R4, R4, UR8 ;  /* 0x0000000804047c20 */ /* 0x000fc80008400000 */
[----:B---3--:R-:W-:Y:S01]  /*13d0*/  FMUL R2, R2, UR7 ;  /* 0x0000000702027c20 */ /* 0x008fe20008400000 */
[----:B------:R-:W2:Y:S01]  /*13e0*/  F2I.U32.TRUNC.NTZ R60, R4 ;  /* 0x00000004003c7305 */ /* 0x000ea2000020f000 */
[----:B------:R-:W3:Y:S07]  /*13f0*/  LDCU UR7, c[0x0][0xb30] ;  /* 0x00016600ff0777ac */ /* 0x000eee0008000800 */
[----:B------:R-:W1:Y:S01]  /*1400*/  F2I.U32.TRUNC.NTZ R3, R2 ;  /* 0x0000000200037305 */ /* 0x000e62000020f000 */
[----:B--2---:R-:W-:-:S04]  /*1410*/  IMAD.MOV R60, RZ, RZ, -R60 ;  /* 0x000000ffff3c7224 */ /* 0x004fc800078e0a3c */
[----:B----4-:R-:W-:Y:S01]  /*1420*/  IMAD R60, R0, R60, R11 ;  /* 0x0000003c003c7224 */ /* 0x010fe200078e020b */
[----:B------:R-:W-:Y:S01]  /*1430*/  PRMT R0, RZ, 0x7610, R0 ;  /* 0x00007610ff007816 */ /* 0x000fe20000000000 */
[----:B---3--:R-:W-:Y:S01]  /*1440*/  UISETP.NE.AND UP3, UPT, UR7, 0x1, UPT ;  /* 0x000000010700788c */ /* 0x008fe2000bf65270 */
[----:B-1----:R-:W-:-:S05]  /*1450*/  IADD3 R3, PT, PT, -R3, RZ, RZ ;  /* 0x000000ff03037210 */ /* 0x002fca0007ffe1ff */
[----:B------:R-:W-:Y:S01]  /*1460*/  IMAD R58, R58, R3, R20 ;  /* 0x000000033a3a7224 */ /* 0x000fe200078e0214 */
[----:B------:R-:W-:Y:S06]  /*1470*/  BRA.U UP4, `(.L_x_18) ;  /* 0x0000000104247547 */ /* 0x000fec000b800000 */
[----:B------:R-:W-:Y:S01]  /*1480*/  ISETP.NE.AND P1, PT, R58, RZ, PT ;  /* 0x000000ff3a00720c */ /* 0x000fe20003f25270 */
[----:B------:R-:W-:Y:S01]  /*1490*/  IMAD.MOV.U32 R0, RZ, RZ, 0x3 ;  /* 0x00000003ff007424 */ /* 0x000fe200078e00ff */
[C---:B------:R-:W-:Y:S02]  /*14a0*/  LOP3.LUT R3, R60.reuse, 0xfffffffe, RZ, 0xc0, !PT ;  /* 0xfffffffe3c037812 */ /* 0x040fe400078ec0ff */
[----:B------:R-:W-:Y:S02]  /*14b0*/  ISETP.LT.U32.OR P1, PT, R60, 0x2, !P1 ;  /* 0x000000023c00780c */ /* 0x000fe40004f21470 */
[----:B------:R-:W-:Y:S02]  /*14c0*/  SHF.L.U32 R0, R0, R3, RZ ;  /* 0x0000000300007219 */ /* 0x000fe400000006ff */
[----:B------:R-:W-:Y:S02]  /*14d0*/  SEL R5, RZ, 0x1, !P1 ;  /* 0x00000001ff057807 */ /* 0x000fe40004800000 */
[----:B------:R-:W-:-:S05]  /*14e0*/  SEL R2, RZ, 0x2, !P1 ;  /* 0x00000002ff027807 */ /* 0x000fca0004800000 */
[----:B------:R-:W-:-:S05]  /*14f0*/  IMAD.IADD R2, R5, 0x1, R2 ;  /* 0x0000000105027824 */ /* 0x000fca00078e0202 */
[----:B------:R-:W-:Y:S02]  /*1500*/  PRMT R8, R2, 0x7610, R8 ;  /* 0x0000761002087816 */ /* 0x000fe40000000008 */
.L_x_18:
[----:B------:R-:W-:Y:S05]  /*1510*/  @!P0 BRA `(.L_x_19) ;  /* 0x0000000000b88947 */ /* 0x000fea0003800000 */
[----:B------:R-:W1:Y:S01]  /*1520*/  LDC.64 R4, c[0x0][0xb18] ;  /* 0x0002c600ff047b82 */ /* 0x000e620000000a00 */
[----:B------:R-:W-:-:S07]  /*1530*/  ISETP.NE.AND P0, PT, R9, 0x1, PT ;  /* 0x000000010900780c */ /* 0x000fce0003f05270 */
[----:B------:R-:W2:Y:S08]  /*1540*/  LDC R14, c[0x0][0xb0c] ;  /* 0x0002c300ff0e7b82 */ /* 0x000eb00000000800 */
[----:B------:R-:W3:Y:S08]  /*1550*/  LDC R13, c[0x0][0x370] ;  /* 0x0000dc00ff0d7b82 */ /* 0x000ef00000000800 */
[----:B------:R-:W4:Y:S01]  /*1560*/  LDC R16, c[0x0][0x374] ;  /* 0x0000dd00ff107b82 */ /* 0x000f220000000800 */
[----:B-1----:R-:W-:-:S07]  /*1570*/  ISETP.NE.AND P1, PT, R4, 0x1, PT ;  /* 0x000000010400780c */ /* 0x002fce0003f25270 */
[----:B------:R-:W3:Y:S01]  /*1580*/  LDC.64 R6, c[0x0][0xb10] ;  /* 0x0002c400ff067b82 */ /* 0x000ee20000000a00 */
[----:B--2---:R-:W-:-:S07]  /*1590*/  ISETP.NE.AND P2, PT, R14, 0x1, PT ;  /* 0x000000010e00780c */ /* 0x004fce0003f45270 */
[----:B------:R-:W1:Y:S08]  /*15a0*/  LDC R12, c[0x0][0xb20] ;  /* 0x0002c800ff0c7b82 */ /* 0x000e700000000800 */
[----:B------:R-:W2:Y:S01]  /*15b0*/  LDC.64 R2, c[0x0][0xb28] ;  /* 0x0002ca00ff027b82 */ /* 0x000ea20000000a00 */
[----:B----4-:R-:W-:-:S04]  /*15c0*/  IMAD.HI.U32 R15, R16, R5, RZ ;  /* 0x00000005100f7227 */ /* 0x010fc800078e00ff */
[----:B------:R-:W-:-:S04]  /*15d0*/  IMAD.HI.U32 R5, R20, R5, RZ ;  /* 0x0000000514057227 */ /* 0x000fc800078e00ff */
[----:B---3--:R-:W-:-:S04]  /*15e0*/  IMAD.HI.U32 R18, R13, R6, RZ ;  /* 0x000000060d127227 */ /* 0x008fc800078e00ff */
[C---:B------:R-:W-:Y:S01]  /*15f0*/  IMAD.HI.U32 R22, R11.reuse, R6, RZ ;  /* 0x000000060b167227 */ /* 0x040fe200078e00ff */
[-C--:B------:R-:W-:Y:S02]  /*1600*/  @P2 SHF.R.U32.HI R13, RZ, R7.reuse, R18 ;  /* 0x00000007ff0d2219 */ /* 0x080fe40000011612 */
[-C--:B-1----:R-:W-:Y:S02]  /*1610*/  @P1 SHF.R.U32.HI R16, RZ, R12.reuse, R15 ;  /* 0x0000000cff101219 */ /* 0x082fe4000001160f */
[----:B------:R-:W-:Y:S02]  /*1620*/  SHF.R.U32.HI R5, RZ, R12, R5 ;  /* 0x0000000cff057219 */ /* 0x000fe40000011605 */
[----:B------:R-:W-:Y:S02]  /*1630*/  SHF.R.U32.HI R22, RZ, R7, R22 ;  /* 0x00000007ff167219 */ /* 0x000fe40000011616 */
[----:B------:R-:W-:Y:S01]  /*1640*/  SEL R5, R20, R5, !P1 ;  /* 0x0000000514057207 */ /* 0x000fe20004800000 */
[----:B--2---:R-:W-:Y:S01]  /*1650*/  IMAD.HI.U32 R18, R16, R2, RZ ;  /* 0x0000000210127227 */ /* 0x004fe200078e00ff */
[----:B------:R-:W-:-:S02]  /*1660*/  SEL R21, R11, R22, !P2 ;  /* 0x000000160b157207 */ /* 0x000fc40005000000 */
[----:B------:R-:W-:Y:S01]  /*1670*/  IADD3 R7, PT, PT, -R5, RZ, RZ ;  /* 0x000000ff05077210 */ /* 0x000fe20007ffe1ff */
[----:B------:R-:W-:Y:S01]  /*1680*/  IMAD.HI.U32 R6, R13, R2, RZ ;  /* 0x000000020d067227 */ /* 0x000fe200078e00ff */
[----:B------:R-:W-:-:S03]  /*1690*/  @P0 SHF.R.U32.HI R16, RZ, R3, R18 ;  /* 0x00000003ff100219 */ /* 0x000fc60000011612 */
[----:B------:R-:W-:Y:S01]  /*16a0*/  IMAD R7, R4, R7, R20 ;  /* 0x0000000704077224 */ /* 0x000fe200078e0214 */
[----:B------:R-:W-:Y:S01]  /*16b0*/  @P0 SHF.R.U32.HI R13, RZ, R3, R6 ;  /* 0x00000003ff0d0219 */ /* 0x000fe20000011606 */
[----:B------:R-:W-:-:S04]  /*16c0*/  IMAD R16, R16, R9, RZ ;  /* 0x0000000910107224 */ /* 0x000fc800078e02ff */
[----:B------:R-:W-:Y:S01]  /*16d0*/  IMAD R6, R13, R9, RZ ;  /* 0x000000090d067224 */ /* 0x000fe200078e02ff */
[----:B------:R-:W-:-:S04]  /*16e0*/  ISETP.GE.AND P1, PT, R5, R16, PT ;  /* 0x000000100500720c */ /* 0x000fc80003f26270 */
[----:B------:R-:W-:Y:S01]  /*16f0*/  ISETP.GE.OR P1, PT, R21, R6, P1 ;  /* 0x000000061500720c */ /* 0x000fe20000f26670 */
[----:B------:R-:W-:-:S05]  /*1700*/  IMAD.HI.U32 R6, R5, R2, RZ ;  /* 0x0000000205067227 */ /* 0x000fca00078e00ff */
[----:B------:R-:W-:-:S04]  /*1710*/  SHF.R.U32.HI R6, RZ, R3, R6 ;  /* 0x00000003ff067219 */ /* 0x000fc80000011606 */
[----:B------:R-:W-:-:S03]  /*1720*/  SEL R6, R5, R6, !P0 ;  /* 0x0000000605067207 */ /* 0x000fc60004000000 */
[----:B------:R-:W-:Y:S01]  /*1730*/  @!P1 IMAD.HI.U32 R12, R21, R2, RZ ;  /* 0x00000002150c9227 */ /* 0x000fe200078e00ff */
[----:B------:R-:W-:-:S04]  /*1740*/  IADD3 R2, PT, PT, -R6, RZ, RZ ;  /* 0x000000ff06027210 */ /* 0x000fc80007ffe1ff */
[----:B------:R-:W-:Y:S01]  /*1750*/  @!P1 SHF.R.U32.HI R12, RZ, R3, R12 ;  /* 0x00000003ff0c9219 */ /* 0x000fe2000001160c */
[----:B------:R-:W-:-:S03]  /*1760*/  IMAD R2, R9, R2, R5 ;  /* 0x0000000209027224 */ /* 0x000fc600078e0205 */
[----:B------:R-:W-:-:S05]  /*1770*/  @!P1 SEL R3, R21, R12, !P0 ;  /* 0x0000000c15039207 */ /* 0x000fca0004000000 */
[--C-:B------:R-:W-:Y:S02]  /*1780*/  @!P1 IMAD.IADD R6, R6, 0x1, -R3.reuse ;  /* 0x0000000106069824 */ /* 0x100fe400078e0a03 */
[----:B------:R-:W-:Y:S01]  /*1790*/  @!P1 IMAD R3, R2, R13, R3 ;  /* 0x0000000d02039224 */ /* 0x000fe200078e0203 */
[----:B------:R-:W-:Y:S01]  /*17a0*/  IADD3 R2, PT, PT, -R21, RZ, RZ ;  /* 0x000000ff15027210 */ /* 0x000fe20007ffe1ff */
[----:B------:R-:W-:Y:S02]  /*17b0*/  @!P1 IMAD R5, R6, R9, R21 ;  /* 0x0000000906059224 */ /* 0x000fe400078e0215 */
[----:B------:R-:W-:Y:S02]  /*17c0*/  @!P1 IMAD.MOV.U32 R21, RZ, RZ, R3 ;  /* 0x000000ffff159224 */ /* 0x000fe400078e0003 */
[----:B------:R-:W-:Y:S02]  /*17d0*/  IMAD R2, R14, R2, R11 ;  /* 0x000000020e027224 */ /* 0x000fe400078e020b */
[----:B------:R-:W-:-:S02]  /*17e0*/  IMAD R20, R5, R4, R7 ;  /* 0x0000000405147224 */ /* 0x000fc400078e0207 */
[----:B------:R-:W-:Y:S02]  /*17f0*/  IMAD R21, R21, R14, R2 ;  /* 0x0000000e15157224 */ /* 0x000fe400078e0202 */
.L_x_19:
[----:B------:R-:W-:Y:S05]  /*1800*/  BRA.U UP3, `(.L_x_20) ;  /* 0x0000000103407547 */ /* 0x000fea000b800000 */
[----:B------:R-:W1:Y:S08]  /*1810*/  LDC.64 R4, c[0x0][0xb10] ;  /* 0x0002c400ff047b82 */ /* 0x000e700000000a00 */
[----:B------:R-:W2:Y:S08]  /*1820*/  LDC.64 R2, c[0x0][0xb18] ;  /* 0x0002c600ff027b82 */ /* 0x000eb00000000a00 */
[----:B------:R-:W3:Y:S08]  /*1830*/  LDC R6, c[0x0][0xb20] ;  /* 0x0002c800ff067b82 */ /* 0x000ef00000000800 */
[----:B------:R-:W4:Y:S01]  /*1840*/  LDC R12, c[0x0][0xb0c] ;  /* 0x0002c300ff0c7b82 */ /* 0x000f220000000800 */
[----:B-1----:R-:W-:-:S05]  /*1850*/  IMAD.HI.U32 R4, R21, R4, RZ ;  /* 0x0000000415047227 */ /* 0x002fca00078e00ff */
[----:B------:R-:W-:Y:S01]  /*1860*/  SHF.R.U32.HI R4, RZ, R5, R4 ;  /* 0x00000005ff047219 */ /* 0x000fe20000011604 */
[----:B--2---:R-:W-:Y:S01]  /*1870*/  IMAD.HI.U32 R3, R20, R3, RZ ;  /* 0x0000000314037227 */ /* 0x004fe200078e00ff */
[----:B------:R-:W-:-:S04]  /*1880*/  ISETP.NE.AND P0, PT, R2, 0x1, PT ;  /* 0x000000010200780c */ /* 0x000fc80003f05270 */
[----:B---3--:R-:W-:-:S04]  /*1890*/  SHF.R.U32.HI R3, RZ, R6, R3 ;  /* 0x00000006ff037219 */ /* 0x008fc80000011603 */
[----:B------:R-:W-:Y:S02]  /*18a0*/  SEL R3, R20, R3, !P0 ;  /* 0x0000000314037207 */ /* 0x000fe40004000000 */
[----:B----4-:R-:W-:-:S04]  /*18b0*/  ISETP.NE.AND P1, PT, R12, 0x1, PT ;  /* 0x000000010c00780c */ /* 0x010fc80003f25270 */
[----:B------:R-:W-:-:S05]  /*18c0*/  SEL R6, R21, R4, !P1 ;  /* 0x0000000415067207 */ /* 0x000fca0004800000 */
[----:B------:R-:W-:Y:S02]  /*18d0*/  IMAD.IADD R4, R3, 0x1, -R6 ;  /* 0x0000000103047824 */ /* 0x000fe400078e0a06 */
[----:B------:R-:W-:Y:S02]  /*18e0*/  IMAD.IADD R3, R6, 0x1, -R3 ;  /* 0x0000000106037824 */ /* 0x000fe400078e0a03 */
[----:B------:R-:W-:Y:S02]  /*18f0*/  IMAD R21, R4, R12, R21 ;  /* 0x0000000c04157224 */ /* 0x000fe400078e0215 */
[----:B------:R-:W-:Y:S02]  /*1900*/  IMAD R20, R3, R2, R20 ;  /* 0x0000000203147224 */ /* 0x000fe400078e0214 */
.L_x_20:
[----:B------:R-:W-:Y:S05]  /*1910*/  BRA.U !UP1, `(.L_x_21) ;  /* 0x00000001090c7547 */ /* 0x000fea000b800000 */
[----:B------:R-:W-:Y:S01]  /*1920*/  UCGABAR_WAIT ;  /* 0x0000000000007dc7 */ /* 0x000fe20008000000 */
[----:B------:R-:W-:Y:S01]  /*1930*/  CCTL.IVALL ;  /* 0x00000000ff00798f */ /* 0x000fe20002000000 */
[----:B------:R-:W-:Y:S05]  /*1940*/  BRA `(.L_x_22) ;  /* 0x0000000000047947 */ /* 0x000fea0003800000 */
.L_x_21:
[----:B------:R-:W-:Y:S06]  /*1950*/  BAR.SYNC.DEFER_BLOCKING 0x0 ;  /* 0x0000000000007b1d */ /* 0x000fec0000010000 */
.L_x_22:
[----:B------:R-:W-:Y:S05]  /*1960*/  BRA.U UP2, `(.L_x_23) ;  /* 0x0000002502147547 */ /* 0x000fea000b800000 */
[----:B------:R-:W1:Y:S01]  /*1970*/  LDCU UR4, c[0x0][0x38c] ;  /* 0x00007180ff0477ac */ /* 0x000e620008000800 */
[----:B------:R-:W2:Y:S01]  /*1980*/  LDC R9, c[0x0][0x370] ;  /* 0x0000dc00ff097b82 */ /* 0x000ea20000000800 */
[C---:B------:R-:W-:Y:S01]  /*1990*/  IMAD.SHL.U32 R17, R11.reuse, 0x20, RZ ;  /* 0x000000200b117824 */ /* 0x040fe200078e00ff */
[----:B------:R-:W-:Y:S01]  /*19a0*/  PLOP3.LUT P1, PT, PT, PT, UP5, 0x80, 0x8 ;  /* 0x000000000008781c */ /* 0x000fe20003f2f058 */
[----:B------:R-:W-:Y:S01]  /*19b0*/  HFMA2 R15, -RZ, RZ, 0, 5.9604644775390625e-08 ;  /* 0x00000001ff0f7431 */ /* 0x000fe200000001ff */
[----:B------:R-:W-:Y:S01]  /*19c0*/  UISETP.NE.AND UP1, UPT, UR10, URZ, UPT ;  /* 0x000000ff0a00728c */ /* 0x000fe2000bf25270 */
[----:B------:R-:W-:Y:S01]  /*19d0*/  HFMA2 R12, -RZ, RZ, 0, 0 ;  /* 0x00000000ff0c7431 */ /* 0x000fe200000001ff */
[----:B------:R-:W-:Y:S01]  /*19e0*/  ISETP.NE.AND P4, PT, R10, RZ, P5 ;  /* 0x000000ff0a00720c */ /* 0x000fe20002f85270 */
[----:B------:R-:W-:Y:S01]  /*19f0*/  IMAD.SHL.U32 R16, R11, 0x40, RZ ;  /* 0x000000400b107824 */ /* 0x000fe200078e00ff */
[----:B------:R-:W3:Y:S01]  /*1a00*/  LDC R0, c[0x0][0x374] ;  /* 0x0000dd00ff007b82 */ /* 0x000ee20000000800 */
[----:B------:R-:W-:Y:S01]  /*1a10*/  PLOP3.LUT P1, PT, P1, PT, PT, 0x8, 0x80 ;  /* 0x000000000080781c */ /* 0x000fe20000f2e170 */
[----:B------:R-:W-:Y:S01]  /*1a20*/  IMAD.MOV.U32 R14, RZ, RZ, RZ ;  /* 0x000000ffff0e7224 */ /* 0x000fe200078e00ff */
[----:B------:R-:W-:Y:S01]  /*1a30*/  MOV R8, 0x1 ;  /* 0x0000000100087802 */ /* 0x000fe20000000f00 */
[----:B------:R-:W-:Y:S01]  /*1a40*/  IMAD.MOV.U32 R10, RZ, RZ, RZ ;  /* 0x000000ffff0a7224 */ /* 0x000fe200078e00ff */
[----:B------:R-:W-:Y:S01]  /*1a50*/  LOP3.LUT R17, R17, 0x20, RZ, 0xc0, !PT ;  /* 0x0000002011117812 */ /* 0x000fe200078ec0ff */
[----:B------:R-:W4:Y:S01]  /*1a60*/  LDCU.64 UR14, c[0x0][0x348] ;  /* 0x00006900ff0e77ac */ /* 0x000f220008000a00 */
[----:B-1----:R-:W-:-:S02]  /*1a70*/  UIADD3 UR5, UPT, UPT, UR4, 0x1f, URZ ;  /* 0x0000001f04057890 */ /* 0x002fc4000fffe0ff */
[----:B------:R-:W-:Y:S02]  /*1a80*/  USEL UR22, UR6, 0x2, UP1 ;  /* 0x0000000206167887 */ /* 0x000fe40008800000 */
[----:B------:R-:W-:Y:S01]  /*1a90*/  USHF.R.S32.HI UR7, URZ, 0x1f, UR5 ;  /* 0x0000001fff077899 */ /* 0x000fe20008011405 */
[----:B------:R-:W-:-:S03]  /*1aa0*/  UMOV UR23, URZ ;  /* 0x000000ff00177c82 */ /* 0x000fc60008000000 */
[----:B------:R-:W-:Y:S02]  /*1ab0*/  ULEA.HI UR7, UR7, UR5, URZ, 0x5 ;  /* 0x0000000507077291 */ /* 0x000fe4000f8f28ff */
[----:B------:R-:W-:Y:S02]  /*1ac0*/  UIADD3 UR5, UPT, UPT, UR4, -0x1, URZ ;  /* 0xffffffff04057890 */ /* 0x000fe4000fffe0ff */
[----:B------:R-:W-:Y:S02]  /*1ad0*/  USHF.R.S32.HI UR7, URZ, 0x5, UR7 ;  /* 0x00000005ff077899 */ /* 0x000fe40008011407 */
[----:B------:R-:W-:Y:S02]  /*1ae0*/  UISETP.GE.U32.AND UP2, UPT, UR5, -0x3f, UPT ;  /* 0xffffffc10500788c */ /* 0x000fe4000bf46070 */
[----:B------:R-:W-:Y:S02]  /*1af0*/  UISETP.LT.U32.AND UP0, UPT, UR7, 0x23, UPT ;  /* 0x000000230700788c */ /* 0x000fe4000bf01070 */
[----:B------:R-:W-:-:S02]  /*1b00*/  UIADD3 UR4, UPT, UPT, UR4, 0x3e, URZ ;  /* 0x0000003e04047890 */ /* 0x000fc4000fffe0ff */
[----:B------:R-:W-:-:S04]  /*1b10*/  USEL UR5, UR7, 0x23, UP0 ;  /* 0x0000002307057887 */ /* 0x000fc80008000000 */
[----:B------:R-:W-:Y:S02]  /*1b20*/  UIADD3 UR21, UPT, UPT, UR5, -0x1, URZ ;  /* 0xffffffff05157890 */ /* 0x000fe4000fffe0ff */
[----:B------:R-:W-:Y:S02]  /*1b30*/  @UP2 UIADD3 UR21, UPT, UPT, UR5, URZ, URZ ;  /* 0x000000ff05152290 */ /* 0x000fe4000fffe0ff */
[----:B------:R-:W-:Y:S02]  /*1b40*/  UIADD3 UR24, UPT, UPT, UR7, -UR5, URZ ;  /* 0x8000000507187290 */ /* 0x000fe4000fffe0ff */
[----:B------:R-:W-:Y:S02]  /*1b50*/  UIADD3 UR13, UPT, UPT, UR21, 0x1, URZ ;  /* 0x00000001150d7890 */ /* 0x000fe4000fffe0ff */
[----:B--2-4-:R-:W-:-:S12]  /*1b60*/  UIADD3 UR21, UPT, UPT, -UR21, URZ, URZ ;  /* 0x000000ff15157290 */ /* 0x014fd8000fffe1ff */
.L_x_43:
[----:B------:R-:W-:Y:S01]  /*1b70*/  UISETP.NE.AND UP0, UPT, UR37, URZ, UPT ;  /* 0x000000ff2500728c */ /* 0x000fe2000bf05270 */
[----:B------:R-:W1:Y:S08]  /*1b80*/  S2UR UR37, SR_CgaCtaId ;  /* 0x00000000002579c3 */ /* 0x000e700000008800 */
[----:B------:R-:W-:Y:S05]  /*1b90*/  BRA.U UP0, `(.L_x_24) ;  /* 0x0000000100347547 */ /* 0x000fea000b800000 */
[----:B------:R-:W2:Y:S01]  /*1ba0*/  S2R R2, SR_CgaCtaId ;  /* 0x0000000000027919 */ /* 0x000ea20000008800 */
[----:B------:R-:W-:-:S04]  /*1bb0*/  MOV R3, 0x400 ;  /* 0x0000040000037802 */ /* 0x000fc80000000f00 */
[----:B--2---:R-:W-:Y:S02]  /*1bc0*/  LEA R3, R2, R3, 0x18 ;  /* 0x0000000302037211 */ /* 0x004fe400078ec0ff */
[----:B------:R-:W-:-:S03]  /*1bd0*/  SHF.L.U32 R2, R8, 0x1f, RZ ;  /* 0x0000001f08027819 */ /* 0x000fc600000006ff */
[----:B------:R-:W-:-:S04]  /*1be0*/  IMAD R3, R10, 0x8, R3 ;  /* 0x000000080a037824 */ /* 0x000fc800078e0203 */
[----:B------:R-:W2:Y:S02]  /*1bf0*/  SYNCS.PHASECHK.TRANS64.TRYWAIT P0, [R3+URZ+0x2e0], R2 ;  /* 0x0002e002030075a7 */ /* 0x000ea400080011ff */
[----:B--2---:R-:W-:Y:S05]  /*1c00*/  @!P0 BRA `(.L_x_25) ;  /* 0x0000006c00a88947 */ /* 0x004fea0003800000 */
.L_x_165:
[----:B------:R-:W-:Y:S01]  /*1c10*/  VIADD R10, R10, 0x1 ;  /* 0x000000010a0a7836 */ /* 0x000fe20000000000 */
[----:B------:R2:W-:Y:S04]  /*1c20*/  SYNCS.ARRIVE.TRANS64.A1T0 RZ, [R3+URZ+0x2d0], RZ ;  /* 0x0002d0ff03ff79a7 */ /* 0x0005e800081000ff */
[----:B------:R-:W-:-:S04]  /*1c30*/  ISETP.NE.AND P0, PT, R10, 0x2, PT ;  /* 0x000000020a00780c */ /* 0x000fc80003f05270 */
[----:B------:R-:W-:Y:S02]  /*1c40*/  SEL R10, R10, RZ, P0 ;  /* 0x000000ff0a0a7207 */ /* 0x000fe40000000000 */
[----:B--2---:R-:W-:-:S04]  /*1c50*/  SEL R3, RZ, 0x1, P0 ;  /* 0x00000001ff037807 */ /* 0x004fc80000000000 */
[----:B------:R-:W-:-:S07]  /*1c60*/  LOP3.LUT R8, R8, R3, RZ, 0x3c, !PT ;  /* 0x0000000308087212 */ /* 0x000fce00078e3cff */
.L_x_24:
[----:B------:R-:W-:Y:S01]  /*1c70*/  UMOV UR6, 0x400 ;  /* 0x0000040000067882 */ /* 0x000fe20000000000 */
[----:B------:R-:W-:Y:S01]  /*1c80*/  LEA.HI R3, R21, R21, RZ, 0x1 ;  /* 0x0000001515037211 */ /* 0x000fe200078f08ff */
[----:B-1----:R-:W-:Y:S01]  /*1c90*/  ULEA UR6, UR37, UR6, 0x18 ;  /* 0x0000000625067291 */ /* 0x002fe2000f8ec0ff */
[----:B------:R-:W-:Y:S01]  /*1ca0*/  SHF.L.U32 R2, R15, 0x1f, RZ ;  /* 0x0000001f0f027819 */ /* 0x000fe200000006ff */
[----:B------:R-:W-:Y:S01]  /*1cb0*/  UISETP.GE.U32.AND UP0, UPT, UR4, 0x3f, UPT ;  /* 0x0000003f0400788c */ /* 0x000fe2000bf06070 */
[----:B------:R-:W-:Y:S01]  /*1cc0*/  R2UR UR35, R16 ;  /* 0x00000000102372ca */ /* 0x000fe200000e0000 */
[----:B------:R-:W-:Y:S01]  /*1cd0*/  ULEA UR8, UR23, UR6, 0x3 ;  /* 0x0000000617087291 */ /* 0x000fe2000f8e18ff */
[----:B------:R-:W-:Y:S01]  /*1ce0*/  IMAD.SHL.U32 R3, R3, 0x40, RZ ;  /* 0x0000004003037824 */ /* 0x000fe200078e00ff */
[----:B------:R-:W-:Y:S01]  /*1cf0*/  R2UR UR11, R17 ;  /* 0x00000000110b72ca */ /* 0x000fe200000e0000 */
[----:B------:R-:W-:-:S03]  /*1d00*/  UMOV UR25, URZ ;  /* 0x000000ff00197c82 */ /* 0x000fc60008000000 */
[----:B------:R-:W-:-:S03]  /*1d10*/  LOP3.LUT R3, R3, 0xffffff80, RZ, 0xc0, !PT ;  /* 0xffffff8003037812 */ /* 0x000fc600078ec0ff */
[----:B------:R1:W2:Y:S01]  /*1d20*/  SYNCS.PHASECHK.TRANS64.TRYWAIT P0, [UR8+0x118], R2 ;  /* 0x00011802ff0075a7 */ /* 0x0002a20008001108 */
[----:B------:R-:W-:Y:S02]  /*1d30*/  R2UR UR9, R3 ;  /* 0x00000000030972ca */ /* 0x000fe400000e0000 */
[----:B------:R-:W-:-:S11]  /*1d40*/  R2UR UR8, R20 ;  /* 0x00000000140872ca */ /* 0x000fd600000e0000 */
[----:B------:R-:W-:Y:S02]  /*1d50*/  ULOP3.LUT UR35, UR9, 0x40, UR35, 0xf8, !UPT ;  /* 0x0000004009237892 */ /* 0x000fe4000f8ef823 */
[----:B------:R-:W-:Y:S01]  /*1d60*/  ULEA UR11, UR8, UR11, 0x6 ;  /* 0x0000000b080b7291 */ /* 0x000fe2000f8e30ff */
[----:B------:R-:W-:Y:S11]  /*1d70*/  BRA.U !UP0, `(.L_x_26) ;  /* 0x0000000108c07547 */ /* 0x000ff6000b800000 */
[----:B------:R-:W-:Y:S01]  /*1d80*/  UMOV UR16, UR21 ;  /* 0x0000001500107c82 */ /* 0x000fe20008000000 */
[----:B------:R-:W-:Y:S01]  /*1d90*/  UMOV UR17, UR23 ;  /* 0x0000001700117c82 */ /* 0x000fe20008000000 */
[----:B------:R-:W-:-:S05]  /*1da0*/  UMOV UR34, URZ ;  /* 0x000000ff00227c82 */ /* 0x000fca0008000000 */
.L_x_32:
[----:B------:R-:W-:Y:S01]  /*1db0*/  ULEA UR33, UR17, UR6, 0x3 ;  /* 0x0000000611217291 */ /* 0x000fe2000f8e18ff */
[----:B------:R-:W-:Y:S01]  /*1dc0*/  @P5 MOV R3, 0x3000 ;  /* 0x0000300000035802 */ /* 0x000fe20000000f00 */
[----:B-12-4-:R-:W-:Y:S10]  /*1dd0*/  @P0 BRA `(.L_x_27) ;  /* 0x00000000000c0947 */ /* 0x016ff40003800000 */
[----:B------:R-:W-:-:S04]  /*1de0*/  SHF.L.U32 R5, R15, 0x1f, RZ ;  /* 0x0000001f0f057819 */ /* 0x000fc800000006ff */
[----:B------:R-:W2:Y:S02]  /*1df0*/  SYNCS.PHASECHK.TRANS64.TRYWAIT P0, [UR33+0x118], R5 ;  /* 0x00011805ff0075a7 */ /* 0x000ea40008001121 */
[----:B--2---:R-:W-:Y:S05]  /*1e00*/  @!P0 BRA `(.L_x_28) ;  /* 0x0000006c003c8947 */ /* 0x004fea0003800000 */
.L_x_27:
[----:B------:R2:W-:Y:S01]  /*1e10*/  @P5 SYNCS.ARRIVE.TRANS64 RZ, [UR33], R3 ;  /* 0x00000003ffff59a7 */ /* 0x0005e20008000021 */
[----:B------:R-:W-:Y:S02]  /*1e20*/  ULOP3.LUT UR8, UR22, 0x2, URZ, 0xfc, !UPT ;  /* 0x0000000216087892 */ /* 0x000fe4000f8efcff */
[----:B------:R-:W-:Y:S02]  /*1e30*/  UIADD3 UR16, UPT, UPT, UR16, 0x1, URZ ;  /* 0x0000000110107890 */ /* 0x000fe4000fffe0ff */
[----:B------:R-:W-:Y:S02]  /*1e40*/  UISETP.NE.AND UP0, UPT, UR8, 0x2, UPT ;  /* 0x000000020800788c */ /* 0x000fe4000bf05270 */
[----:B------:R-:W-:-:S07]  /*1e50*/  UISETP.NE.AND UP2, UPT, UR16, 0x1, UPT ;  /* 0x000000011000788c */ /* 0x000fce000bf45270 */
[----:B------:R-:W-:Y:S05]  /*1e60*/  BRA.U UP0, `(.L_x_29) ;  /* 0x0000000100047547 */ /* 0x000fea000b800000 */
[----:B------:R-:W-:Y:S05]  /*1e70*/  BPT.TRAP 0x1 ;  /* 0x000000040000795c */ /* 0x000fea0000300000 */
.L_x_29:
[----:B------:R-:W-:Y:S04]  /*1e80*/  BSSY.RECONVERGENT B0, `(.L_x_30) ;  /* 0x0000003000007945 */ /* 0x000fe80003800200 */
[----:B------:R-:W-:Y:S05]  /*1e90*/  @!P4 BRA `(.L_x_31) ;  /* 0x000000000004c947 */ /* 0x000fea0003800000 */
[----:B------:R-:W-:Y:S05]  /*1ea0*/  BPT.TRAP 0x1 ;  /* 0x000000040000795c */ /* 0x000fea0000300000 */
.L_x_31:
[----:B------:R-:W-:Y:S05]  /*1eb0*/  BSYNC.RECONVERGENT B0 ;  /* 0x0000000000007941 */ /* 0x000fea0003800200 */
.L_x_30:
[----:B------:R-:W-:Y:S02]  /*1ec0*/  UIADD3 UR23, UPT, UPT, UR17, 0x1, URZ ;  /* 0x0000000111177890 */ /* 0x000fe4000fffe0ff */
[----:B------:R-:W-:Y:S02]  /*1ed0*/  ULEA UR32, UR17, UR6, 0xc ;  /* 0x0000000611207291 */ /* 0x000fe4000f8e60ff */
[----:B------:R-:W-:Y:S02]  /*1ee0*/  UISETP.NE.AND UP0, UPT, UR23, 0x23, UPT ;  /* 0x000000231700788c */ /* 0x000fe4000bf05270 */
[----:B------:R-:W-:Y:S02]  /*1ef0*/  UIADD3 UR28, UP1, UPT, UR14, 0x80, URZ ;  /* 0x000000800e1c7890 */ /* 0x000fe4000ff3e0ff */
[----:B------:R-:W-:Y:S02]  /*1f00*/  USEL UR9, URZ, 0x1, UP0 ;  /* 0x00000001ff097887 */ /* 0x000fe40008000000 */
[----:B------:R-:W-:-:S02]  /*1f10*/  USEL UR23, UR23, URZ, UP0 ;  /* 0x000000ff17177287 */ /* 0x000fc40008000000 */
[----:B------:R-:W-:Y:S02]  /*1f20*/  UIADD3 UR26, UP0, UPT, UR14, 0x180, URZ ;  /* 0x000001800e1a7890 */ /* 0x000fe4000ff1e0ff */
[----:B------:R-:W-:Y:S01]  /*1f30*/  ULEA UR8, UR23, UR6, 0x3 ;  /* 0x0000000617087291 */ /* 0x000fe2000f8e18ff */
[----:B------:R-:W-:Y:S01]  /*1f40*/  LOP3.LUT R15, R15, UR9, RZ, 0x3c, !PT ;  /* 0x000000090f0f7c12 */ /* 0x000fe2000f8e3cff */
[----:B------:R-:W-:Y:S02]  /*1f50*/  ULOP3.LUT UR33, UR33, 0xfefffff8, URZ, 0xc0, !UPT ;  /* 0xfefffff821217892 */ /* 0x000fe4000f8ec0ff */
[----:B------:R-:W-:Y:S01]  /*1f60*/  UIADD3.X UR29, UPT, UPT, URZ, UR15, URZ, UP1, !UPT ;  /* 0x0000000fff1d7290 */ /* 0x000fe20008ffe4ff */
[----:B-1----:R-:W-:Y:S01]  /*1f70*/  SHF.L.U32 R2, R15, 0x1f, RZ ;  /* 0x0000001f0f027819 */ /* 0x002fe200000006ff */
[----:B------:R-:W-:Y:S02]  /*1f80*/  UIADD3 UR32, UPT, UPT, UR32, 0x3500, URZ ;  /* 0x0000350020207890 */ /* 0x000fe4000fffe0ff */
[----:B------:R-:W-:Y:S01]  /*1f90*/  UIADD3.X UR27, UPT, UPT, URZ, UR15, URZ, UP0, !UPT ;  /* 0x0000000fff1b7290 */ /* 0x000fe200087fe4ff */
[----:B------:R4:W1:Y:S01]  /*1fa0*/  SYNCS.PHASECHK.TRANS64.TRYWAIT P0, [UR8+0x118], R2 ;  /* 0x00011802ff0075a7 */ /* 0x0008620008001108 */
[----:B------:R-:W-:Y:S01]  /*1fb0*/  ULEA UR8, UR17, UR6, 0xb ;  /* 0x0000000611087291 */ /* 0x000fe2000f8e58ff */
[----:B------:R-:W-:Y:S01]  /*1fc0*/  UMOV UR18, 0x0 ;  /* 0x0000000000127882 */ /* 0x000fe20000000000 */
[----:B------:R-:W-:-:S02]  /*1fd0*/  UMOV UR19, 0x10000000 ;  /* 0x1000000000137882 */ /* 0x000fc40000000000 */
[----:B------:R-:W-:Y:S01]  /*1fe0*/  UIADD3 UR8, UPT, UPT, UR8, 0x26500, URZ ;  /* 0x0002650008087890 */ /* 0x000fe2000fffe0ff */
[----:B------:R2:W-:Y:S01]  /*1ff0*/  UTMALDG.3D.2CTA [UR32], [UR28], desc[UR18] ;  /* 0x000012201c0075b4 */ /* 0x0005e20008211000 */
[----:B------:R-:W-:Y:S01]  /*2000*/  UMOV UR10, UR34 ;  /* 0x00000022000a7c82 */ /* 0x000fe20008000000 */
[----:B------:R-:W-:Y:S01]  /*2010*/  UMOV UR12, UR36 ;  /* 0x00000024000c7c82 */ /* 0x000fe20008000000 */
[----:B------:R-:W-:Y:S01]  /*2020*/  UMOV UR9, UR33 ;  /* 0x0000002100097c82 */ /* 0x000fe20008000000 */
[----:B------:R-:W-:Y:S01]  /*2030*/  UMOV UR25, UR13 ;  /* 0x0000000d00197c82 */ /* 0x000fe20008000000 */
[----:B------:R-:W-:-:S03]  /*2040*/  UMOV UR17, UR23 ;  /* 0x0000001700117c82 */ /* 0x000fc60008000000 */
[----:B------:R4:W-:Y:S01]  /*2050*/  UTMALDG.3D.2CTA [UR8], [UR26], desc[UR18] ;  /* 0x000012081a0075b4 */ /* 0x0009e20008211000 */
[----:B--2---:R-:W-:Y:S01]  /*2060*/  UIADD3 UR34, UPT, UPT, UR34, 0x20, URZ ;  /* 0x0000002022227890 */ /* 0x004fe2000fffe0ff */
[----:B------:R-:W-:Y:S11]  /*2070*/  BRA.U UP2, `(.L_x_32) ;  /* 0xfffffffd024c7547 */ /* 0x000ff6000b83ffff */
.L_x_26:
[----:B----4-:R-:W-:Y:S01]  /*2080*/  ULEA UR8, UR23, UR6, 0x3 ;  /* 0x0000000617087291 */ /* 0x010fe2000f8e18ff */
[----:B-1----:R-:W-:Y:S01]  /*2090*/  SHF.L.U32 R2, R15, 0x1f, RZ ;  /* 0x0000001f0f027819 */ /* 0x002fe200000006ff */
[----:B------:R-:W-:Y:S01]  /*20a0*/  @!P1 SYNCS.ARRIVE.TRANS64.A1T0 RZ, [UR6+0x268], RZ ;  /* 0x000268ffffff99a7 */ /* 0x000fe20008100006 */
[----:B------:R-:W-:-:S06]  /*20b0*/  UISETP.GT.AND UP0, UPT, UR7, UR5, UPT ;  /* 0x000000050700728c */ /* 0x000fcc000bf04270 */
[----:B--2---:R1:W2:Y:S03]  /*20c0*/  SYNCS.PHASECHK.TRANS64.TRYWAIT P0, [UR8+0x118], R2 ;  /* 0x00011802ff0075a7 */ /* 0x0042a60008001108 */
[----:B------:R-:W-:Y:S05]  /*20d0*/  BRA.U !UP0, `(.L_x_33) ;  /* 0x0000000108c07547 */ /* 0x000fea000b800000 */
[----:B------:R-:W-:Y:S01]  /*20e0*/  UIADD3 UR26, UPT, UPT, UR24, UR25, URZ ;  /* 0x00000019181a7290 */ /* 0x000fe2000fffe0ff */
[----:B------:R-:W-:-:S11]  /*20f0*/  UMOV UR27, UR23 ;  /* 0x00000017001b7c82 */ /* 0x000fd60008000000 */
.L_x_39:
[----:B------:R-:W-:Y:S01]  /*2100*/  ULEA UR17, UR27, UR6, 0x3 ;  /* 0x000000061b117291 */ /* 0x000fe2000f8e18ff */
[----:B--2---:R-:W-:Y:S01]  /*2110*/  @P5 MOV R3, 0x3000 ;  /* 0x0000300000035802 */ /* 0x004fe20000000f00 */
[----:B-12---:R-:W-:Y:S10]  /*2120*/  @P0 BRA `(.L_x_34) ;  /* 0x00000000000c0947 */ /* 0x006ff40003800000 */
[----:B------:R-:W-:-:S04]  /*2130*/  SHF.L.U32 R5, R15, 0x1f, RZ ;  /* 0x0000001f0f057819 */ /* 0x000fc800000006ff */
[----:B------:R-:W2:Y:S02]  /*2140*/  SYNCS.PHASECHK.TRANS64.TRYWAIT P0, [UR17+0x118], R5 ;  /* 0x00011805ff0075a7 */ /* 0x000ea40008001111 */
[----:B--2---:R-:W-:Y:S05]  /*2150*/  @!P0 BRA `(.L_x_35) ;  /* 0x0000006800808947 */ /* 0x004fea0003800000 */
.L_x_34:
[----:B------:R2:W-:Y:S01]  /*2160*/  @P5 SYNCS.ARRIVE.TRANS64 RZ, [UR17], R3 ;  /* 0x00000003ffff59a7 */ /* 0x0005e20008000011 */
[----:B------:R-:W-:-:S04]  /*2170*/  ULOP3.LUT UR8, UR22, 0x2, URZ, 0xfc, !UPT ;  /* 0x0000000216087892 */ /* 0x000fc8000f8efcff */
[----:B------:R-:W-:-:S09]  /*2180*/  UISETP.NE.AND UP0, UPT, UR8, 0x2, UPT ;  /* 0x000000020800788c */ /* 0x000fd2000bf05270 */
[----:B------:R-:W-:Y:S05]  /*2190*/  BRA.U UP0, `(.L_x_36) ;  /* 0x0000000100047547 */ /* 0x000fea000b800000 */
[----:B------:R-:W-:Y:S05]  /*21a0*/  BPT.TRAP 0x1 ;  /* 0x000000040000795c */ /* 0x000fea0000300000 */
.L_x_36:
[----:B------:R-:W-:Y:S04]  /*21b0*/  BSSY.RECONVERGENT B0, `(.L_x_37) ;  /* 0x0000003000007945 */ /* 0x000fe80003800200 */
[----:B------:R-:W-:Y:S05]  /*21c0*/  @!P4 BRA `(.L_x_38) ;  /* 0x000000000004c947 */ /* 0x000fea0003800000 */
[----:B------:R-:W-:Y:S05]  /*21d0*/  BPT.TRAP 0x1 ;  /* 0x000000040000795c */ /* 0x000fea0000300000 */
.L_x_38:
[----:B------:R-:W-:Y:S05]  /*21e0*/  BSYNC.RECONVERGENT B0 ;  /* 0x0000000000007941 */ /* 0x000fea0003800200 */
.L_x_37:
        /* <DEDUP_REMOVED lines=9> */
[----:B------:R-:W-:Y:S02]  /*2280*/  USHF.L.U32 UR18, UR25, 0x5, URZ ;  /* 0x0000000519127899 */ /* 0x000fe400080006ff */
[----:B------:R-:W-:Y:S01]  /*2290*/  ULOP3.LUT UR17, UR17, 0xfefffff8, URZ, 0xc0, !UPT ;  /* 0xfefffff811117892 */ /* 0x000fe2000f8ec0ff */
[----:B-1----:R-:W-:Y:S01]  /*22a0*/  SHF.L.U32 R2, R15, 0x1f, RZ ;  /* 0x0000001f0f027819 */ /* 0x002fe200000006ff */
[----:B------:R-:W-:Y:S02]  /*22b0*/  UIADD3 UR16, UPT, UPT, UR16, 0x3500, URZ ;  /* 0x0000350010107890 */ /* 0x000fe4000fffe0ff */
[----:B------:R-:W-:Y:S01]  /*22c0*/  UIADD3.X UR33, UPT, UPT, URZ, UR15, URZ, UP1, !UPT ;  /* 0x0000000fff217290 */ /* 0x000fe20008ffe4ff */
[----:B------:R4:W1:Y:S01]  /*22d0*/  SYNCS.PHASECHK.TRANS64.TRYWAIT P0, [UR8+0x118], R2 ;  /* 0x00011802ff0075a7 */ /* 0x0008620008001108 */
[----:B------:R-:W-:-:S02]  /*22e0*/  ULEA UR8, UR27, UR6, 0xb ;  /* 0x000000061b087291 */ /* 0x000fc4000f8e58ff */
[----:B------:R-:W-:Y:S02]  /*22f0*/  UIADD3.X UR31, UPT, UPT, URZ, UR15, URZ, UP0, !UPT ;  /* 0x0000000fff1f7290 */ /* 0x000fe400087fe4ff */
[----:B------:R-:W-:Y:S01]  /*2300*/  UIADD3 UR8, UPT, UPT, UR8, 0x26500, URZ ;  /* 0x0002650008087890 */ /* 0x000fe2000fffe0ff */
[----:B------:R-:W-:Y:S01]  /*2310*/  UMOV UR28, 0x0 ;  /* 0x00000000001c7882 */ /* 0x000fe20000000000 */
[----:B------:R-:W-:Y:S01]  /*2320*/  UMOV UR29, 0x10000000 ;  /* 0x10000000001d7882 */ /* 0x000fe20000000000 */
[----:B------:R-:W-:Y:S01]  /*2330*/  UMOV UR19, UR35 ;  /* 0x0000002300137c82 */ /* 0x000fe20008000000 */
[----:B------:R-:W-:Y:S01]  /*2340*/  UMOV UR20, UR36 ;  /* 0x0000002400147c82 */ /* 0x000fe20008000000 */
[----:B------:R-:W-:Y:S01]  /*2350*/  UMOV UR12, UR36 ;  /* 0x00000024000c7c82 */ /* 0x000fe20008000000 */
[----:B------:R-:W-:Y:S01]  /*2360*/  UMOV UR9, UR17 ;  /* 0x0000001100097c82 */ /* 0x000fe20008000000 */
[----:B------:R-:W-:Y:S01]  /*2370*/  UMOV UR10, UR18 ;  /* 0x00000012000a7c82 */ /* 0x000fe20008000000 */
[----:B------:R4:W-:Y:S01]  /*2380*/  UTMALDG.3D.2CTA [UR16], [UR32], desc[UR28] ;  /* 0x00001c10200075b4 */ /* 0x0009e20008211000 */
[----:B------:R-:W-:Y:S01]  /*2390*/  UIADD3 UR25, UPT, UPT, UR25, 0x1, URZ ;  /* 0x0000000119197890 */ /* 0x000fe2000fffe0ff */
[----:B------:R-:W-:-:S03]  /*23a0*/  UMOV UR27, UR23 ;  /* 0x00000017001b7c82 */ /* 0x000fc60008000000 */
[----:B------:R-:W-:Y:S01]  /*23b0*/  UISETP.NE.AND UP0, UPT, UR25, UR26, UPT ;  /* 0x0000001a1900728c */ /* 0x000fe2000bf05270 */
[----:B------:R4:W-:Y:S08]  /*23c0*/  UTMALDG.3D.2CTA [UR8], [UR30], desc[UR28] ;  /* 0x00001c081e0075b4 */ /* 0x0009f00008211000 */
[----:B----4-:R-:W-:Y:S05]  /*23d0*/  BRA.U UP0, `(.L_x_39) ;  /* 0xfffffffd00487547 */ /* 0x010fea000b83ffff */
.L_x_33:
[----:B-1----:R-:W-:Y:S01]  /*23e0*/  LEA R2, R14, UR6, 0x3 ;  /* 0x000000060e027c11 */ /* 0x002fe2000f8e18ff */
[----:B------:R-:W-:Y:S01]  /*23f0*/  NOP ;  /* 0x0000000000007918 */ /* 0x000fe20000000000 */
[----:B--2---:R-:W-:Y:S02]  /*2400*/  SHF.L.U32 R3, R12, 0x1f, RZ ;  /* 0x0000001f0c037819 */ /* 0x004fe400000006ff */
[----:B------:R-:W-:Y:S02]  /*2410*/  LEA R4, R14, UR6, 0x4 ;  /* 0x000000060e047c11 */ /* 0x000fe4000f8e20ff */
[----:B------:R-:W1:Y:S02]  /*2420*/  SYNCS.PHASECHK.TRANS64.TRYWAIT P0, [R2+URZ+0x270], R3 ;  /* 0x00027003020075a7 */ /* 0x000e6400080011ff */
[----:B-1----:R-:W-:Y:S05]  /*2430*/  @!P0 BRA `(.L_x_40) ;  /* 0x0000006400e08947 */ /* 0x002fea0003800000 */
.L_x_168:
[----:B------:R-:W2:Y:S01]  /*2440*/  LDS.128 R4, [R4+0x300] ;  /* 0x0003000004047984 */ /* 0x000ea20000000c00 */
[----:B------:R-:W-:Y:S01]  /*2450*/  ISETP.GE.AND P0, PT, R26, 0x1, PT ;  /* 0x000000011a00780c */ /* 0x000fe20003f06270 */
[----:B-1----:R-:W-:Y:S01]  /*2460*/  VIADD R2, R2, 0x280 ;  /* 0x0000028002027836 */ /* 0x002fe20000000000 */
[----:B------:R-:W-:Y:S01]  /*2470*/  @!PT LDS RZ, [RZ] ;  /* 0x00000000fffff984 */ /* 0x000fe20000000800 */
[----:B------:R-:W-:Y:S01]  /*2480*/  @!PT LDS RZ, [RZ] ;  /* 0x00000000fffff984 */ /* 0x000fe20000000800 */
[----:B------:R-:W-:Y:S01]  /*2490*/  @!PT LDS RZ, [RZ] ;  /* 0x00000000fffff984 */ /* 0x000fe20000000800 */
[----:B------:R-:W-:Y:S01]  /*24a0*/  @!PT LDS RZ, [RZ] ;  /* 0x00000000fffff984 */ /* 0x000fe20000000800 */
[----:B------:R1:W-:Y:S06]  /*24b0*/  MEMBAR.ALL.CTA ;  /* 0x0000000000007992 */ /* 0x0003ec0000008000 */
[----:B-1----:R-:W1:Y:S01]  /*24c0*/  FENCE.VIEW.ASYNC.S ;  /* 0x00000000000073c6 */ /* 0x002e620000000000 */
[----:B------:R-:W-:-:S04]  /*24d0*/  PRMT R2, RZ, 0x654, R2 ;  /* 0x00000654ff027816 */ /* 0x000fc80000000002 */
[----:B-1----:R1:W-:Y:S01]  /*24e0*/  SYNCS.ARRIVE.TRANS64.RED.A1T0 RZ, [R2+URZ], RZ ;  /* 0x000000ff02ff79a7 */ /* 0x0023e200081004ff */
[----:B--2---:R-:W-:-:S13]  /*24f0*/  LOP3.LUT P2, RZ, R6, 0x1, RZ, 0xc0, !PT ;  /* 0x0000000106ff7812 */ /* 0x004fda000784c0ff */
[----:B------:R-:W-:Y:S01]  /*2500*/  @P2 SHF.R.U32.HI R3, RZ, 0x10, R5 ;  /* 0x00000010ff032819 */ /* 0x000fe20000011605 */
[----:B------:R-:W-:Y:S01]  /*2510*/  VOTEU.ANY UP0, P2 ;  /* 0x0000000000ff7886 */ /* 0x000fe20001000100 */
[----:B------:R-:W-:Y:S02]  /*2520*/  @P2 MOV R13, R4 ;  /* 0x00000004000d2202 */ /* 0x000fe40000000f00 */
[----:B------:R-:W-:Y:S02]  /*2530*/  @P2 R2UR.BROADCAST UR8, R3 ;  /* 0x00000000030822ca */ /* 0x000fe400008e0000 */
[----:B------:R-:W-:-:S11]  /*2540*/  @P2 LOP3.LUT R11, R5, 0xffff, RZ, 0xc0, !PT ;  /* 0x0000ffff050b2812 */ /* 0x000fd600078ec0ff */
[----:B------:R-:W-:Y:S01]  /*2550*/  @UP0 UMOV UR36, UR8 ;  /* 0x0000000800240c82 */ /* 0x000fe20008000000 */
[----:B-1----:R-:W-:Y:S05]  /*2560*/  @!P0 BRA `(.L_x_41) ;  /* 0x0000000000b88947 */ /* 0x002fea0003800000 */
[----:B------:R-:W3:Y:S01]  /*2570*/  LDC.64 R4, c[0x0][0xb18] ;  /* 0x0002c600ff047b82 */ /* 0x000ee20000000a00 */
[----:B------:R-:W-:-:S07]  /*2580*/  ISETP.NE.AND P3, PT, R26, 0x1, PT ;  /* 0x000000011a00780c */ /* 0x000fce0003f65270 */
[----:B------:R-:W1:Y:S08]  /*2590*/  LDC.64 R6, c[0x0][0xb10] ;  /* 0x0002c400ff067b82 */ /* 0x000e700000000a00 */
[----:B------:R-:W2:Y:S08]  /*25a0*/  LDC R18, c[0x0][0xb20] ;  /* 0x0002c800ff127b82 */ /* 0x000eb00000000800 */
[----:B------:R-:W4:Y:S01]  /*25b0*/  LDC R20, c[0x0][0xb0c] ;  /* 0x0002c300ff147b82 */ /* 0x000f220000000800 */
[----:B---3--:R-:W-:Y:S01]  /*25c0*/  IMAD.HI.U32 R19, R0, R5, RZ ;  /* 0x0000000500137227 */ /* 0x008fe200078e00ff */
[----:B------:R-:W-:-:S03]  /*25d0*/  ISETP.NE.AND P0, PT, R4, 0x1, PT ;  /* 0x000000010400780c */ /* 0x000fc60003f05270 */
[----:B------:R-:W-:-:S03]  /*25e0*/  IMAD.HI.U32 R5, R11, R5, RZ ;  /* 0x000000050b057227 */ /* 0x000fc600078e00ff */
[----:B------:R-:W3:Y:S01]  /*25f0*/  LDC.64 R2, c[0x0][0xb28] ;  /* 0x0002ca00ff027b82 */ /* 0x000ee20000000a00 */
[----:B-1----:R-:W-:-:S04]  /*2600*/  IMAD.HI.U32 R22, R9, R6, RZ ;  /* 0x0000000609167227 */ /* 0x002fc800078e00ff */
[----:B------:R-:W-:Y:S01]  /*2610*/  IMAD.HI.U32 R24, R13, R6, RZ ;  /* 0x000000060d187227 */ /* 0x000fe200078e00ff */
[----:B------:R-:W-:Y:S02]  /*2620*/  SHF.R.U32.HI R22, RZ, R7, R22 ;  /* 0x00000007ff167219 */ /* 0x000fe40000011616 */
[-C--:B--2---:R-:W-:Y:S02]  /*2630*/  SHF.R.U32.HI R19, RZ, R18.reuse, R19 ;  /* 0x00000012ff137219 */ /* 0x084fe40000011613 */
[----:B------:R-:W-:Y:S02]  /*2640*/  SHF.R.U32.HI R18, RZ, R18, R5 ;  /* 0x00000012ff127219 */ /* 0x000fe40000011605 */
[----:B------:R-:W-:Y:S02]  /*2650*/  SEL R19, R0, R19, !P0 ;  /* 0x0000001300137207 */ /* 0x000fe40004000000 */
[----:B------:R-:W-:Y:S02]  /*2660*/  SHF.R.U32.HI R24, RZ, R7, R24 ;  /* 0x00000007ff187219 */ /* 0x000fe40000011618 */
[----:B----4-:R-:W-:-:S02]  /*2670*/  ISETP.NE.AND P1, PT, R20, 0x1, PT ;  /* 0x000000011400780c */ /* 0x010fc40003f25270 */
[----:B------:R-:W-:Y:S02]  /*2680*/  SEL R5, R11, R18, !P0 ;  /* 0x000000120b057207 */ /* 0x000fe40004000000 */
[----:B------:R-:W-:Y:S02]  /*2690*/  SEL R21, R9, R22, !P1 ;  /* 0x0000001609157207 */ /* 0x000fe40004800000 */
[----:B------:R-:W-:Y:S01]  /*26a0*/  SEL R7, R13, R24, !P1 ;  /* 0x000000180d077207 */ /* 0x000fe20004800000 */
[----:B---3--:R-:W-:-:S04]  /*26b0*/  IMAD.HI.U32 R22, R19, R2, RZ ;  /* 0x0000000213167227 */ /* 0x008fc800078e00ff */
[----:B------:R-:W-:Y:S01]  /*26c0*/  IMAD.HI.U32 R6, R21, R2, RZ ;  /* 0x0000000215067227 */ /* 0x000fe200078e00ff */
[----:B------:R-:W-:-:S04]  /*26d0*/  @P3 SHF.R.U32.HI R19, RZ, R3, R22 ;  /* 0x00000003ff133219 */ /* 0x000fc80000011616 */
        /* <DEDUP_REMOVED lines=8> */
[----:B------:R-:W-:-:S04]  /*2760*/  @!P0 IMAD.HI.U32 R18, R7, R2, RZ ;  /* 0x0000000207128227 */ /* 0x000fc800078e00ff */
[----:B------:R-:W-:Y:S01]  /*2770*/  IMAD.MOV R2, RZ, RZ, -R6 ;  /* 0x000000ffff027224 */ /* 0x000fe200078e0a06 */
[----:B------:R-:W-:-:S03]  /*2780*/  @!P0 SHF.R.U32.HI R18, RZ, R3, R18 ;  /* 0x00000003ff128219 */ /* 0x000fc60000011612 */
[----:B------:R-:W-:Y:S01]  /*2790*/  IMAD R2, R26, R2, R5 ;  /* 0x000000021a027224 */ /* 0x000fe200078e0205 */
[----:B------:R-:W-:Y:S02]  /*27a0*/  @!P0 SEL R3, R7, R18, !P3 ;  /* 0x0000001207038207 */ /* 0x000fe40005800000 */
[----:B------:R-:W-:-:S03]  /*27b0*/  IADD3 R18, PT, PT, -R5, RZ, RZ ;  /* 0x000000ff05127210 */ /* 0x000fc60007ffe1ff */
[--C-:B------:R-:W-:Y:S02]  /*27c0*/  @!P0 IMAD.IADD R6, R6, 0x1, -R3.reuse ;  /* 0x0000000106068824 */ /* 0x100fe400078e0a03 */
[----:B------:R-:W-:Y:S01]  /*27d0*/  @!P0 IMAD R3, R2, R21, R3 ;  /* 0x0000001502038224 */ /* 0x000fe200078e0203 */
[----:B------:R-:W-:Y:S01]  /*27e0*/  IADD3 R2, PT, PT, -R7, RZ, RZ ;  /* 0x000000ff07027210 */ /* 0x000fe20007ffe1ff */
[----:B------:R-:W-:Y:S02]  /*27f0*/  @!P0 IMAD R5, R26, R6, R7 ;  /* 0x000000061a058224 */ /* 0x000fe400078e0207 */
[----:B------:R-:W-:Y:S02]  /*2800*/  IMAD R11, R4, R18, R11 ;  /* 0x00000012040b7224 */ /* 0x000fe400078e020b */
[----:B------:R-:W-:Y:S02]  /*2810*/  @!P0 IMAD.MOV.U32 R7, RZ, RZ, R3 ;  /* 0x000000ffff078224 */ /* 0x000fe400078e0003 */
[----:B------:R-:W-:-:S02]  /*2820*/  IMAD R2, R20, R2, R13 ;  /* 0x0000000214027224 */ /* 0x000fc400078e020d */
[----:B------:R-:W-:Y:S02]  /*2830*/  IMAD R11, R5, R4, R11 ;  /* 0x00000004050b7224 */ /* 0x000fe400078e020b */
[----:B------:R-:W-:Y:S02]  /*2840*/  IMAD R13, R7, R20, R2 ;  /* 0x00000014070d7224 */ /* 0x000fe400078e0202 */
.L_x_41:
[----:B------:R-:W1:Y:S02]  /*2850*/  LDCU UR8, c[0x0][0xb30] ;  /* 0x00016600ff0877ac */ /* 0x000e640008000800 */
[----:B-1----:R-:W-:-:S09]  /*2860*/  UISETP.NE.AND UP0, UPT, UR8, 0x1, UPT ;  /* 0x000000010800788c */ /* 0x002fd2000bf05270 */
[----:B------:R-:W-:Y:S05]  /*2870*/  BRA.U UP0, `(.L_x_42) ;  /* 0x0000000100407547 */ /* 0x000fea000b800000 */
[----:B------:R-:W1:Y:S08]  /*2880*/  LDC.64 R4, c[0x0][0xb10] ;  /* 0x0002c400ff047b82 */ /* 0x000e700000000a00 */
[----:B------:R-:W2:Y:S08]  /*2890*/  LDC.64 R2, c[0x0][0xb18] ;  /* 0x0002c600ff027b82 */ /* 0x000eb00000000a00 */
[----:B------:R-:W4:Y:S08]  /*28a0*/  LDC R6, c[0x0][0xb20] ;  /* 0x0002c800ff067b82 */ /* 0x000f300000000800 */
[----:B------:R-:W3:Y:S01]  /*28b0*/  LDC R18, c[0x0][0xb0c] ;  /* 0x0002c300ff127b82 */ /* 0x000ee20000000800 */
[----:B-1----:R-:W-:-:S05]  /*28c0*/  IMAD.HI.U32 R4, R13, R4, RZ ;  /* 0x000000040d047227 */ /* 0x002fca00078e00ff */
[----:B------:R-:W-:Y:S01]  /*28d0*/  SHF.R.U32.HI R4, RZ, R5, R4 ;  /* 0x00000005ff047219 */ /* 0x000fe20000011604 */
[----:B--2---:R-:W-:Y:S01]  /*28e0*/  IMAD.HI.U32 R3, R11, R3, RZ ;  /* 0x000000030b037227 */ /* 0x004fe200078e00ff */
[----:B------:R-:W-:-:S04]  /*28f0*/  ISETP.NE.AND P0, PT, R2, 0x1, PT ;  /* 0x000000010200780c */ /* 0x000fc80003f05270 */
[----:B----4-:R-:W-:-:S04]  /*2900*/  SHF.R.U32.HI R6, RZ, R6, R3 ;  /* 0x00000006ff067219 */ /* 0x010fc80000011603 */
[----:B------:R-:W-:Y:S02]  /*2910*/  SEL R3, R11, R6, !P0 ;  /* 0x000000060b037207 */ /* 0x000fe40004000000 */
[----:B---3--:R-:W-:-:S04]  /*2920*/  ISETP.NE.AND P1, PT, R18, 0x1, PT ;  /* 0x000000011200780c */ /* 0x008fc80003f25270 */
[----:B------:R-:W-:-:S05]  /*2930*/  SEL R4, R13, R4, !P1 ;  /* 0x000000040d047207 */ /* 0x000fca0004800000 */
[----:B------:R-:W-:Y:S02]  /*2940*/  IMAD.IADD R5, R3, 0x1, -R4 ;  /* 0x0000000103057824 */ /* 0x000fe400078e0a04 */
[----:B------:R-:W-:Y:S02]  /*2950*/  IMAD.IADD R3, R4, 0x1, -R3 ;  /* 0x0000000104037824 */ /* 0x000fe400078e0a03 */
[----:B------:R-:W-:Y:S02]  /*2960*/  IMAD R13, R5, R18, R13 ;  /* 0x00000012050d7224 */ /* 0x000fe400078e020d */
[----:B------:R-:W-:-:S07]  /*2970*/  IMAD R11, R3, R2, R11 ;  /* 0x00000002030b7224 */ /* 0x000fce00078e020b */
.L_x_42:
[----:B------:R-:W-:Y:S01]  /*2980*/  VIADD R14, R14, 0x1 ;  /* 0x000000010e0e7836 */ /* 0x000fe20000000000 */
[----:B------:R-:W-:Y:S01]  /*2990*/  PLOP3.LUT P1, PT, PT, PT, PT, 0x80, 0x8 ;  /* 0x000000000008781c */ /* 0x000fe20003f2f070 */
[----:B------:R-:W-:Y:S02]  /*29a0*/  IMAD.IADD R21, R13, 0x1, R60 ;  /* 0x000000010d157824 */ /* 0x000fe400078e023c */
[----:B------:R-:W-:Y:S01]  /*29b0*/  IMAD.IADD R20, R11, 0x1, R58 ;  /* 0x000000010b147824 */ /* 0x000fe200078e023a */
[----:B------:R-:W-:-:S04]  /*29c0*/  ISETP.NE.AND P0, PT, R14, 0x2, PT ;  /* 0x000000020e00780c */ /* 0x000fc80003f05270 */
[----:B------:R-:W-:Y:S02]  /*29d0*/  SEL R3, RZ, 0x1, P0 ;  /* 0x00000001ff037807 */ /* 0x000fe40000000000 */
[----:B------:R-:W-:Y:S02]  /*29e0*/  SEL R14, R14, RZ, P0 ;  /* 0x000000ff0e0e7207 */ /* 0x000fe40000000000 */
[----:B------:R-:W-:Y:S01]  /*29f0*/  LOP3.LUT R12, R12, R3, RZ, 0x3c, !PT ;  /* 0x000000030c0c7212 */ /* 0x000fe200078e3cff */
[----:B------:R-:W-:Y:S06]  /*2a00*/  @P2 BRA `(.L_x_43) ;  /* 0xfffffff000582947 */ /* 0x000fec000383ffff */
[----:B------:R-:W-:Y:S01]  /*2a10*/  UIADD3 UR6, UPT, UPT, UR6, 0x118, URZ ;  /* 0x0000011806067890 */ /* 0x000fe2000fffe0ff */
[----:B------:R-:W-:-:S03]  /*2a20*/  SHF.L.U32 R3, R15, 0x1f, RZ ;  /* 0x0000001f0f037819 */ /* 0x000fc600000006ff */
[----:B------:R-:W-:-:S09]  /*2a30*/  ULEA UR4, UR23, UR6, 0x3 ;  /* 0x0000000617047291 */ /* 0x000fd2000f8e18ff */
[----:B------:R-:W1:Y:S02]  /*2a40*/  SYNCS.PHASECHK.TRANS64.TRYWAIT P0, [UR4], R3 ;  /* 0x00000003ff0075a7 */ /* 0x000e640008001104 */
[----:B-1----:R-:W-:Y:S05]  /*2a50*/  @!P0 BRA `(.L_x_44) ;  /* 0x00000060006c8947 */ /* 0x002fea0003800000 */
.L_x_170:
[----:B------:R-:W-:-:S04]  /*2a60*/  UIADD3 UR5, UPT, UPT, UR23, 0x1, URZ ;  /* 0x0000000117057890 */ /* 0x000fc8000fffe0ff */
[----:B------:R-:W-:-:S04]  /*2a70*/  UISETP.NE.AND UP0, UPT, UR5, 0x23, UPT ;  /* 0x000000230500788c */ /* 0x000fc8000bf05270 */
[----:B------:R-:W-:Y:S02]  /*2a80*/  USEL UR7, URZ, 0x1, UP0 ;  /* 0x00000001ff077887 */ /* 0x000fe40008000000 */
[----:B------:R-:W-:-:S04]  /*2a90*/  USEL UR5, UR5, URZ, UP0 ;  /* 0x000000ff05057287 */ /* 0x000fc80008000000 */
[----:B------:R-:W-:Y:S01]  /*2aa0*/  ULEA UR4, UR5, UR6, 0x3 ;  /* 0x0000000605047291 */ /* 0x000fe2000f8e18ff */
[----:B------:R-:W-:-:S04]  /*2ab0*/  LOP3.LUT R2, R15, UR7, RZ, 0x3c, !PT ;  /* 0x000000070f027c12 */ /* 0x000fc8000f8e3cff */
[----:B-1----:R-:W-:-:S04]  /*2ac0*/  SHF.L.U32 R3, R2, 0x1f, RZ ;  /* 0x0000001f02037819 */ /* 0x002fc800000006ff */
[----:B------:R-:W1:Y:S02]  /*2ad0*/  SYNCS.PHASECHK.TRANS64.TRYWAIT P0, [UR4], R3 ;  /* 0x00000003ff0075a7 */ /* 0x000e640008001104 */
[----:B-1----:R-:W-:Y:S05]  /*2ae0*/  @!P0 BRA `(.L_x_45) ;  /* 0x0000006000608947 */ /* 0x002fea0003800000 */
.L_x_172:
        /* <DEDUP_REMOVED lines=9> */
.L_x_174:
        /* <DEDUP_REMOVED lines=9> */
.L_x_176:
        /* <DEDUP_REMOVED lines=9> */
.L_x_178:
        /* <DEDUP_REMOVED lines=9> */
.L_x_180:
        /* <DEDUP_REMOVED lines=9> */
.L_x_182:
        /* <DEDUP_REMOVED lines=9> */
.L_x_184:
        /* <DEDUP_REMOVED lines=9> */
.L_x_186:
        /* <DEDUP_REMOVED lines=9> */
.L_x_188:
        /* <DEDUP_REMOVED lines=9> */
.L_x_190:
        /* <DEDUP_REMOVED lines=9> */
.L_x_192:
        /* <DEDUP_REMOVED lines=9> */
.L_x_194:
        /* <DEDUP_REMOVED lines=9> */
.L_x_196:
        /* <DEDUP_REMOVED lines=9> */
.L_x_198:
        /* <DEDUP_REMOVED lines=9> */
.L_x_200:
        /* <DEDUP_REMOVED lines=9> */
.L_x_202:
        /* <DEDUP_REMOVED lines=9> */
.L_x_204:
        /* <DEDUP_REMOVED lines=9> */
.L_x_206:
        /* <DEDUP_REMOVED lines=9> */
.L_x_208:
        /* <DEDUP_REMOVED lines=9> */
.L_x_210:
        /* <DEDUP_REMOVED lines=9> */
.L_x_212:
        /* <DEDUP_REMOVED lines=9> */
.L_x_214:
        /* <DEDUP_REMOVED lines=9> */
.L_x_216:
        /* <DEDUP_REMOVED lines=9> */
.L_x_218:
        /* <DEDUP_REMOVED lines=9> */
.L_x_220:
        /* <DEDUP_REMOVED lines=9> */
.L_x_222:
        /* <DEDUP_REMOVED lines=9> */
.L_x_224:
        /* <DEDUP_REMOVED lines=9> */
.L_x_226:
        /* <DEDUP_REMOVED lines=9> */
.L_x_228:
        /* <DEDUP_REMOVED lines=9> */
.L_x_230:
        /* <DEDUP_REMOVED lines=9> */
.L_x_232:
        /* <DEDUP_REMOVED lines=9> */
.L_x_234:
        /* <DEDUP_REMOVED lines=9> */
.L_x_236:
[----:B------:R-:W-:-:S04]  /*3cf0*/  UIADD3 UR5, UPT, UPT, UR5, 0x1, URZ ;  /* 0x0000000105057890 */ /* 0x000fc8000fffe0ff */
[----:B------:R-:W-:-:S04]  /*3d00*/  UISETP.NE.AND UP0, UPT, UR5, 0x23, UPT ;  /* 0x000000230500788c */ /* 0x000fc8000bf05270 */
[----:B------:R-:W-:Y:S02]  /*3d10*/  USEL UR4, URZ, 0x1, UP0 ;  /* 0x00000001ff047887 */ /* 0x000fe40008000000 */
[----:B------:R-:W-:-:S04]  /*3d20*/  USEL UR5, UR5, URZ, UP0 ;  /* 0x000000ff05057287 */ /* 0x000fc80008000000 */
[----:B------:R-:W-:Y:S01]  /*3d30*/  ULEA UR5, UR5, UR6, 0x3 ;  /* 0x0000000605057291 */ /* 0x000fe2000f8e18ff */
[----:B-1----:R-:W-:-:S04]  /*3d40*/  LOP3.LUT R3, R2, UR4, RZ, 0x3c, !PT ;  /* 0x0000000402037c12 */ /* 0x002fc8000f8e3cff */
[----:B------:R-:W-:Y:S01]  /*3d50*/  SHF.L.U32 R3, R3, 0x1f, RZ ;  /* 0x0000001f03037819 */ /* 0x000fe200000006ff */
[----:B---3--:R-:W-:-:S07]  /*3d60*/  IMAD.U32 R0, RZ, RZ, UR5 ;  /* 0x00000005ff007e24 */ /* 0x008fce000f8e00ff */
.L_x_78:
[----:B-1----:R1:W2:Y:S02]  /*3d70*/  SYNCS.PHASECHK.TRANS64.TRYWAIT P0, [R0+URZ], R3 ;  /* 0x00000003000075a7 */ /* 0x0022a400080011ff */
[----:B--2---:R-:W-:Y:S05]  /*3d80*/  @!P0 NANOSLEEP.SYNCS 0x989680 ;  /* 0x009896800000895d */ /* 0x004fea0003900000 */
[----:B------:R-:W2:Y:S02]  /*3d90*/  @!P0 SYNCS.PHASECHK.TRANS64 P0, [R0+URZ], R3 ;  /* 0x00000003000085a7 */ /* 0x000ea400080010ff */
[----:B--2---:R-:W-:Y:S05]  /*3da0*/  @P0 EXIT ;  /* 0x000000000000094d */ /* 0x004fea0003800000 */
[----:B------:R-:W-:Y:S05]  /*3db0*/  BRA `(.L_x_78) ;  /* 0xfffffffc00ec7947 */ /* 0x000fea000383ffff */
.L_x_23:
[----:B------:R-:W-:-:S04]  /*3dc0*/  UISETP.NE.AND UP1, UPT, UR37, URZ, UPT ;  /* 0x000000ff2500728c */ /* 0x000fc8000bf25270 */
[----:B------:R-:W-:-:S09]  /*3dd0*/  UISETP.NE.OR UP1, UPT, UR10, 0x1, UP1 ;  /* 0x000000010a00788c */ /* 0x000fd20008f25670 */
[----:B------:R-:W-:Y:S05]  /*3de0*/  BRA.U UP1, `(.L_x_79) ;  /* 0x00000005014c7547 */ /* 0x000fea000b800000 */
[----:B------:R-:W-:Y:S01]  /*3df0*/  HFMA2 R11, -RZ, RZ, 0, 0 ;  /* 0x00000000ff0b7431 */ /* 0x000fe200000001ff */
[----:B------:R-:W-:Y:S01]  /*3e00*/  ISETP.GE.U32.AND P2, PT, R10, 0x2, PT ;  /* 0x000000020a00780c */ /* 0x000fe20003f46070 */
[----:B------:R-:W-:Y:S01]  /*3e10*/  IMAD.MOV.U32 R12, RZ, RZ, 0x1 ;  /* 0x00000001ff0c7424 */ /* 0x000fe200078e00ff */
[----:B------:R-:W-:Y:S01]  /*3e20*/  CS2R R8, SRZ ;  /* 0x0000000000087805 */ /* 0x000fe2000001ff00 */
[----:B------:R-:W-:Y:S01]  /*3e30*/  IMAD.MOV.U32 R3, RZ, RZ, RZ ;  /* 0x000000ffff037224 */ /* 0x000fe200078e00ff */
[----:B------:R-:W-:Y:S01]  /*3e40*/  UMOV UR4, 0x400 ;  /* 0x0000040000047882 */ /* 0x000fe20000000000 */
[----:B------:R-:W-:Y:S01]  /*3e50*/  UMOV UR6, URZ ;  /* 0x000000ff00067c82 */ /* 0x000fe20008000000 */
[----:B------:R-:W-:-:S12]  /*3e60*/  ULEA UR37, UR37, UR4, 0x18 ;  /* 0x0000000425257291 */ /* 0x000fd8000f8ec0ff */
.L_x_83:
[----:B------:R-:W-:Y:S02]  /*3e70*/  LEA R0, R3, UR37, 0x3 ;  /* 0x0000002503007c11 */ /* 0x000fe4000f8e18ff */
[----:B------:R-:W-:-:S03]  /*3e80*/  SHF.L.U32 R5, R8, 0x1f, RZ ;  /* 0x0000001f08057819 */ /* 0x000fc600000006ff */
[----:B------:R-:W-:Y:S01]  /*3e90*/  VIADD R4, R0, 0x2e0 ;  /* 0x000002e000047836 */ /* 0x000fe20000000000 */
[----:B------:R-:W1:Y:S02]  /*3ea0*/  SYNCS.PHASECHK.TRANS64.TRYWAIT P0, [R0+URZ+0x2d0], R5 ;  /* 0x0002d005000075a7 */ /* 0x000e6400080011ff */
[----:B-1----:R-:W-:Y:S05]  /*3eb0*/  @!P0 BRA `(.L_x_80) ;  /* 0x0000005800848947 */ /* 0x002fea0003800000 */
.L_x_237:
[----:B------:R-:W-:Y:S01]  /*3ec0*/  ULEA UR5, UR6, UR37, 0x3 ;  /* 0x0000002506057291 */ /* 0x000fe2000f8e18ff */
[----:B------:R-:W-:Y:S01]  /*3ed0*/  PRMT R4, RZ, 0x654, R4 ;  /* 0x00000654ff047816 */ /* 0x000fe20000000004 */
[----:B-1----:R-:W-:Y:S01]  /*3ee0*/  @!P2 IMAD.MOV.U32 R5, RZ, RZ, 0x10 ;  /* 0x00000010ff05a424 */ /* 0x002fe200078e00ff */
[----:B------:R-:W-:Y:S01]  /*3ef0*/  SHF.L.U32 R7, R12, 0x1f, RZ ;  /* 0x0000001f0c077819 */ /* 0x000fe200000006ff */
[----:B------:R-:W-:Y:S01]  /*3f00*/  UIADD3 UR4, UPT, UPT, UR5, 0x270, URZ ;  /* 0x0000027005047890 */ /* 0x000fe2000fffe0ff */
[----:B------:R1:W-:Y:S05]  /*3f10*/  SYNCS.ARRIVE.TRANS64.RED.A1T0 RZ, [R4+URZ], RZ ;  /* 0x000000ff04ff79a7 */ /* 0x0003ea00081004ff */
[----:B------:R-:W-:Y:S01]  /*3f20*/  IMAD.U32 R13, RZ, RZ, UR4 ;  /* 0x00000004ff0d7e24 */ /* 0x000fe2000f8e00ff */
[----:B------:R-:W2:Y:S04]  /*3f30*/  SYNCS.PHASECHK.TRANS64.TRYWAIT P0, [UR5+0x280], R7 ;  /* 0x00028007ff0075a7 */ /* 0x000ea80008001105 */
[----:B------:R-:W-:Y:S01]  /*3f40*/  PRMT R13, R10, 0x654, R13 ;  /* 0x000006540a0d7816 */ /* 0x000fe2000000000d */
[----:B-12---:R-:W-:Y:S06]  /*3f50*/  @!P0 BRA `(.L_x_81) ;  /* 0x0000005800708947 */ /* 0x006fec0003800000 */
.L_x_239:
[----:B------:R-:W-:Y:S01]  /*3f60*/  ULEA UR4, UR6, UR37, 0x4 ;  /* 0x0000002506047291 */ /* 0x000fe2000f8e20ff */
[----:B------:R-:W-:Y:S01]  /*3f70*/  SEL R2, R13, R2, !P2 ;  /* 0x000000020d027207 */ /* 0x000fe20005000000 */
[----:B------:R-:W-:Y:S01]  /*3f80*/  UIADD3 UR5, UPT, UPT, UR5, 0x270, URZ ;  /* 0x0000027005057890 */ /* 0x000fe2000fffe0ff */
[----:B-1----:R-:W-:Y:S01]  /*3f90*/  LEA R0, R11, UR37, 0x3 ;  /* 0x000000250b007c11 */ /* 0x002fe2000f8e18ff */
[----:B------:R-:W-:Y:S01]  /*3fa0*/  UIADD3 UR4, UPT, UPT, UR4, 0x300, URZ ;  /* 0x0000030004047890 */ /* 0x000fe2000fffe0ff */
[----:B------:R1:W-:Y:S01]  /*3fb0*/  @!P2 SYNCS.ARRIVE.TRANS64.RED RZ, [R2+URZ], R5 ;  /* 0x0000000502ffa9a7 */ /* 0x0003e200080004ff */
[----:B------:R-:W-:Y:S01]  /*3fc0*/  UIADD3 UR6, UPT, UPT, UR6, 0x1, URZ ;  /* 0x0000000106067890 */ /* 0x000fe2000fffe0ff */
[----:B------:R-:W-:-:S03]  /*3fd0*/  VIADD R3, R3, 0x1 ;  /* 0x0000000103037836 */ /* 0x000fc60000000000 */
[----:B------:R-:W-:Y:S02]  /*3fe0*/  UISETP.NE.AND UP0, UPT, UR6, 0x2, UPT ;  /* 0x000000020600788c */ /* 0x000fe4000bf05270 */
[----:B------:R-:W-:Y:S01]  /*3ff0*/  ISETP.NE.AND P0, PT, R3, 0x2, PT ;  /* 0x000000020300780c */ /* 0x000fe20003f05270 */
[----:B------:R-:W-:Y:S06]  /*4000*/  UGETNEXTWORKID.BROADCAST [UR4], [UR5] ;  /* 0x00000000040073ca */ /* 0x000fec0008000100 */
[----:B------:R-:W-:Y:S02]  /*4010*/  USEL UR4, URZ, 0x1, UP0 ;  /* 0x00000001ff047887 */ /* 0x000fe40008000000 */
[----:B------:R-:W-:-:S04]  /*4020*/  USEL UR6, UR6, URZ, UP0 ;  /* 0x000000ff06067287 */ /* 0x000fc80008000000 */
[----:B------:R-:W-:Y:S02]  /*4030*/  LOP3.LUT R12, R12, UR4, RZ, 0x3c, !PT ;  /* 0x000000040c0c7c12 */ /* 0x000fe4000f8e3cff */
[----:B-1----:R-:W-:-:S04]  /*4040*/  SHF.L.U32 R5, R9, 0x1f, RZ ;  /* 0x0000001f09057819 */ /* 0x002fc800000006ff */
[----:B------:R-:W1:Y:S02]  /*4050*/  SYNCS.PHASECHK.TRANS64.TRYWAIT P1, [R0+URZ+0x270], R5 ;  /* 0x00027005000075a7 */ /* 0x000e6400080211ff */
[----:B-1----:R-:W-:Y:S05]  /*4060*/  @!P1 BRA `(.L_x_82) ;  /* 0x0000005800449947 */ /* 0x002fea0003800000 */
.L_x_240:
[----:B------:R-:W-:Y:S01]  /*4070*/  LEA R4, R11, UR37, 0x4 ;  /* 0x000000250b047c11 */ /* 0x000fe2000f8e20ff */
[----:B-1----:R-:W-:Y:S01]  /*4080*/  VIADD R0, R0, 0x280 ;  /* 0x0000028000007836 */ /* 0x002fe20000000000 */
[----:B------:R-:W-:Y:S01]  /*4090*/  SEL R3, R3, RZ, P0 ;  /* 0x000000ff03037207 */ /* 0x000fe20000000000 */
[----:B------:R-:W-:-:S03]  /*40a0*/  VIADD R11, R11, 0x1 ;  /* 0x000000010b0b7836 */ /* 0x000fc60000000000 */
[----:B------:R-:W1:Y:S01]  /*40b0*/  LDS.128 R4, [R4+0x300] ;  /* 0x0003000004047984 */ /* 0x000e620000000c00 */
[----:B------:R-:W-:Y:S02]  /*40c0*/  PRMT R0, RZ, 0x654, R0 ;  /* 0x00000654ff007816 */ /* 0x000fe40000000000 */
[C---:B------:R-:W-:Y:S01]  /*40d0*/  ISETP.NE.AND P1, PT, R11.reuse, 0x2, PT ;  /* 0x000000020b00780c */ /* 0x040fe20003f25270 */
[----:B------:R-:W-:Y:S01]  /*40e0*/  @!PT LDS RZ, [RZ] ;  /* 0x00000000fffff984 */ /* 0x000fe20000000800 */
[----:B------:R-:W-:Y:S01]  /*40f0*/  @!PT LDS RZ, [RZ] ;  /* 0x00000000fffff984 */ /* 0x000fe20000000800 */
[----:B------:R-:W-:Y:S01]  /*4100*/  @!PT LDS RZ, [RZ] ;  /* 0x00000000fffff984 */ /* 0x000fe20000000800 */
[----:B------:R-:W-:Y:S01]  /*4110*/  @!PT LDS RZ, [RZ] ;  /* 0x00000000fffff984 */ /* 0x000fe20000000800 */
[----:B------:R2:W-:Y:S06]  /*4120*/  MEMBAR.ALL.CTA ;  /* 0x0000000000007992 */ /* 0x0005ec0000008000 */
[----:B--2---:R-:W2:Y:S01]  /*4130*/  FENCE.VIEW.ASYNC.S ;  /* 0x00000000000073c6 */ /* 0x004ea20000000000 */
[----:B------:R-:W-:Y:S01]  /*4140*/  SEL R11, R11, RZ, P1 ;  /* 0x000000ff0b0b7207 */ /* 0x000fe20000800000 */
[----:B--2---:R2:W-:Y:S01]  /*4150*/  SYNCS.ARRIVE.TRANS64.RED.A1T0 RZ, [R0+URZ], RZ ;  /* 0x000000ff00ff79a7 */ /* 0x0045e200081004ff */
[----:B-1----:R-:W-:-:S02]  /*4160*/  LOP3.LUT P3, RZ, R6, 0x1, RZ, 0xc0, !PT ;  /* 0x0000000106ff7812 */ /* 0x002fc4000786c0ff */
[----:B------:R-:W-:-:S04]  /*4170*/  SEL R5, RZ, 0x1, P0 ;  /* 0x00000001ff057807 */ /* 0x000fc80000000000 */
[----:B------:R-:W-:Y:S02]  /*4180*/  LOP3.LUT R8, R8, R5, RZ, 0x3c, !PT ;  /* 0x0000000508087212 */ /* 0x000fe400078e3cff */
[----:B--2---:R-:W-:-:S04]  /*4190*/  SEL R0, RZ, 0x1, P1 ;  /* 0x00000001ff007807 */ /* 0x004fc80000800000 */
[----:B------:R-:W-:Y:S01]  /*41a0*/  LOP3.LUT R9, R9, R0, RZ, 0x3c, !PT ;  /* 0x0000000009097212 */ /* 0x000fe200078e3cff */
[----:B------:R-:W-:Y:S06]  /*41b0*/  @P3 BRA `(.L_x_83) ;  /* 0xfffffffc002c3947 */ /* 0x000fec000383ffff */
[----:B------:R-:W-:Y:S01]  /*41c0*/  ULEA UR5, UR6, UR37, 0x3 ;  /* 0x0000002506057291 */ /* 0x000fe2000f8e18ff */
[----:B------:R-:W-:-:S08]  /*41d0*/  SHF.L.U32 R3, R12, 0x1f, RZ ;  /* 0x0000001f0c037819 */ /* 0x000fd000000006ff */
[----:B------:R-:W1:Y:S02]  /*41e0*/  SYNCS.PHASECHK.TRANS64 P0, [UR5+0x280], R3 ;  /* 0x00028003ff0075a7 */ /* 0x000e640008001005 */
[----:B-1----:R-:W-:Y:S05]  /*41f0*/  @P0 BRA `(.L_x_84) ;  /* 0x0000000000080947 */ /* 0x002fea0003800000 */
[----:B------:R-:W1:Y:S02]  /*4200*/  SYNCS.PHASECHK.TRANS64.TRYWAIT P0, [UR5+0x280], R3 ;  /* 0x00028003ff0075a7 */ /* 0x000e640008001105 */
[----:B-1----:R-:W-:Y:S05]  /*4210*/  @!P0 BRA `(.L_x_85) ;  /* 0x0000005400ec8947 */ /* 0x002fea0003800000 */
.L_x_84:
[----:B------:R-:W-:-:S04]  /*4220*/  UIADD3 UR4, UPT, UPT, UR6, 0x1, URZ ;  /* 0x0000000106047890 */ /* 0x000fc8000fffe0ff */
[----:B------:R-:W-:-:S04]  /*4230*/  UISETP.NE.AND UP0, UPT, UR4, 0x2, UPT ;  /* 0x000000020400788c */ /* 0x000fc8000bf05270 */
[----:B------:R-:W-:Y:S02]  /*4240*/  USEL UR7, URZ, 0x1, UP0 ;  /* 0x00000001ff077887 */ /* 0x000fe40008000000 */
[----:B------:R-:W-:-:S04]  /*4250*/  USEL UR4, UR4, URZ, UP0 ;  /* 0x000000ff04047287 */ /* 0x000fc80008000000 */
[----:B------:R-:W-:Y:S01]  /*4260*/  ULEA UR4, UR4, UR37, 0x3 ;  /* 0x0000002504047291 */ /* 0x000fe2000f8e18ff */
[----:B-1----:R-:W-:-:S04]  /*4270*/  LOP3.LUT R3, R12, UR7, RZ, 0x3c, !PT ;  /* 0x000000070c037c12 */ /* 0x002fc8000f8e3cff */
[----:B------:R-:W-:-:S04]  /*4280*/  SHF.L.U32 R0, R3, 0x1f, RZ ;  /* 0x0000001f03007819 */ /* 0x000fc800000006ff */
[----:B------:R-:W1:Y:S02]  /*4290*/  SYNCS.PHASECHK.TRANS64 P0, [UR4+0x280], R0 ;  /* 0x00028000ff0075a7 */ /* 0x000e640008001004 */
[----:B-1----:R-:W-:Y:S05]  /*42a0*/  @P0 EXIT ;  /* 0x000000000000094d */ /* 0x002fea0003800000 */
[----:B------:R-:W-:Y:S02]  /*42b0*/  SHF.L.U32 R3, R3, 0x1f, RZ ;  /* 0x0000001f03037819 */ /* 0x000fe400000006ff */
[----:B------:R-:W-:-:S07]  /*42c0*/  MOV R0, UR4 ;  /* 0x0000000400007c02 */ /* 0x000fce0008000f00 */
.L_x_86:
[----:B-1----:R1:W2:Y:S02]  /*42d0*/  SYNCS.PHASECHK.TRANS64.TRYWAIT P0, [R0+URZ+0x280], R3 ;  /* 0x00028003000075a7 */ /* 0x0022a400080011ff */
[----:B--2---:R-:W-:Y:S05]  /*42e0*/  @!P0 NANOSLEEP.SYNCS 0x989680 ;  /* 0x009896800000895d */ /* 0x004fea0003900000 */
[----:B------:R-:W2:Y:S02]  /*42f0*/  @!P0 SYNCS.PHASECHK.TRANS64 P0, [R0+URZ+0x280], R3 ;  /* 0x00028003000085a7 */ /* 0x000ea400080010ff */
[----:B--2---:R-:W-:Y:S05]  /*4300*/  @P0 EXIT ;  /* 0x000000000000094d */ /* 0x004fea0003800000 */
[----:B------:R-:W-:Y:S05]  /*4310*/  BRA `(.L_x_86) ;  /* 0xfffffffc00ec7947 */ /* 0x000fea000383ffff */
.L_x_79:
[----:B------:R-:W-:Y:S05]  /*4320*/  BRA.U UP4, `(.L_x_87) ;  /* 0x0000001104a07547 */ /* 0x000fea000b800000 */
[----:B------:R-:W-:Y:S01]  /*4330*/  UMOV UR6, 0x40 ;  /* 0x0000004000067882 */ /* 0x000fe20000000000 */
[----:B------:R-:W-:Y:S01]  /*4340*/  NOP ;  /* 0x0000000000007918 */ /* 0x000fe20000000000 */
[----:B------:R-:W-:Y:S01]  /*4350*/  ULEA UR6, UR37, UR6, 0x18 ;  /* 0x0000000625067291 */ /* 0x000fe2000f8ec0ff */
[----:B------:R-:W-:Y:S02]  /*4360*/  UMOV UR7, 0x400 ;  /* 0x0000040000077882 */ /* 0x000fe40000000000 */
[----:B------:R-:W-:-:S06]  /*4370*/  ULEA UR37, UR37, UR7, 0x18 ;  /* 0x0000000725257291 */ /* 0x000fcc000f8ec0ff */
[----:B------:R-:W1:Y:S02]  /*4380*/  LDS.U8 R2, [UR6+0x1c] ;  /* 0x00001c06ff027984 */ /* 0x000e640008000000 */
[----:B-1----:R-:W-:-:S13]  /*4390*/  ISETP.NE.AND P0, PT, R2, RZ, PT ;  /* 0x000000ff0200720c */ /* 0x002fda0003f05270 */
[----:B------:R-:W-:Y:S05]  /*43a0*/  @P0 BRA `(.L_x_88) ;  /* 0x0000000400080947 */ /* 0x000fea0003800000 */
[----:B------:R-:W-:Y:S02]  /*43b0*/  UISETP.NE.U32.AND UP0, UPT, UR5, 0x1, UPT ;  /* 0x000000010500788c */ /* 0x000fe4000bf05070 */
[----:B------:R-:W-:-:S07]  /*43c0*/  UIADD3 UR8, UPT, UPT, UR6, 0x8, URZ ;  /* 0x0000000806087890 */ /* 0x000fce000fffe0ff */
[----:B------:R-:W-:Y:S05]  /*43d0*/  BRA.U !UP0, `(.L_x_89) ;  /* 0x00000001089c7547 */ /* 0x000fea000b800000 */
[----:B------:R-:W-:Y:S01]  /*43e0*/  ELECT P0, URZ, PT ;  /* 0x0000000000ff782f */ /* 0x000fe20003800000 */
[----:B------:R-:W-:-:S12]  /*43f0*/  BSSY B0, `(.L_x_89) ;  /* 0x0000025000007945 */ /* 0x000fd80003800000 */
[----:B------:R-:W-:Y:S05]  /*4400*/  @!P0 BRA `(.L_x_90) ;  /* 0x00000000008c8947 */ /* 0x000fea0003800000 */
[----:B------:R-:W-:-:S05]  /*4410*/  UMOV UR7, 0x10 ;  /* 0x0000001000077882 */ /* 0x000fca0000000000 */
[----:B------:R-:W-:Y:S04]  /*4420*/  DEPBAR.LE SB1, 0x36 ;  /* 0x00009d800000791a */ /* 0x000fe80000000000 */
[----:B------:R-:W1:Y:S02]  /*4430*/  UTCATOMSWS.2CTA.FIND_AND_SET.ALIGN UP1, UR7, UR7 ;  /* 0x00000007000775e3 */ /* 0x000e640008220800 */
[----:B-1----:R-:W-:Y:S01]  /*4440*/  MOV R11, UR7 ;  /* 0x00000007000b7c02 */ /* 0x002fe20008000f00 */
[----:B------:R-:W-:Y:S06]  /*4450*/  BRA.U UP1, `(.L_x_91) ;  /* 0x0000000101187547 */ /* 0x000fec000b800000 */
.L_x_92:
[----:B------:R-:W-:Y:S05]  /*4460*/  NANOSLEEP 0x64 ;  /* 0x000000640000795d */ /* 0x000fea0003800000 */
[----:B------:R-:W-:-:S05]  /*4470*/  UMOV UR7, 0x10 ;  /* 0x0000001000077882 */ /* 0x000fca0000000000 */
[----:B------:R-:W-:Y:S04]  /*4480*/  DEPBAR.LE SB1, 0x36 ;  /* 0x00009d800000791a */ /* 0x000fe80000000000 */
[----:B------:R-:W1:Y:S02]  /*4490*/  UTCATOMSWS.2CTA.FIND_AND_SET.ALIGN UP1, UR7, UR7 ;  /* 0x00000007000775e3 */ /* 0x000e640008220800 */
[----:B-1----:R-:W-:Y:S01]  /*44a0*/  MOV R11, UR7 ;  /* 0x00000007000b7c02 */ /* 0x002fe20008000f00 */
[----:B------:R-:W-:Y:S05]  /*44b0*/  BRA.U !UP1, `(.L_x_92) ;  /* 0xfffffffd09e87547 */ /* 0x000fea000b83ffff */
.L_x_91:
[----:B------:R-:W1:Y:S01]  /*44c0*/  LDS R5, [UR6+0x10] ;  /* 0x00001006ff057984 */ /* 0x000e620008000800 */
[----:B------:R-:W-:Y:S01]  /*44d0*/  IMAD.U32 R3, RZ, RZ, UR37 ;  /* 0x00000025ff037e24 */ /* 0x000fe2000f8e00ff */
[----:B------:R-:W-:-:S03]  /*44e0*/  MOV R2, UR4 ;  /* 0x0000000400027c02 */ /* 0x000fc60008000f00 */
[----:B------:R-:W-:Y:S01]  /*44f0*/  VIADD R3, R3, 0x320 ;  /* 0x0000032003037836 */ /* 0x000fe20000000000 */
[----:B-1----:R-:W-:-:S04]  /*4500*/  SHF.L.U32 R5, R5, 0x1f, RZ ;  /* 0x0000001f05057819 */ /* 0x002fc800000006ff */
[----:B------:R-:W1:Y:S02]  /*4510*/  SYNCS.PHASECHK.TRANS64.TRYWAIT P0, [UR6+0x8], R5 ;  /* 0x00000805ff0075a7 */ /* 0x000e640008001106 */
[----:B-1----:R-:W-:Y:S05]  /*4520*/  @P0 BRA `(.L_x_93) ;  /* 0x0000000000080947 */ /* 0x002fea0003800000 */
[----:B------:R-:W1:Y:S02]  /*4530*/  SYNCS.PHASECHK.TRANS64.TRYWAIT P0, [UR6+0x8], R5 ;  /* 0x00000805ff0075a7 */ /* 0x000e640008001106 */
[----:B-1----:R-:W-:Y:S05]  /*4540*/  @!P0 BRA `(.L_x_94) ;  /* 0x0000005400388947 */ /* 0x002fea0003800000 */
.L_x_93:
[----:B-1----:R-:W-:Y:S01]  /*4550*/  HFMA2 R4, -RZ, RZ, 0, 5.9604644775390625e-08 ;  /* 0x00000001ff047431 */ /* 0x002fe200000001ff */
[----:B------:R-:W-:Y:S01]  /*4560*/  UPRMT UR7, UR4, 0x654, UR8 ;  /* 0x0000065404077896 */ /* 0x000fe20008000008 */
[----:B------:R-:W-:Y:S01]  /*4570*/  IMAD.MOV.U32 R6, RZ, RZ, 0xffff ;  /* 0x0000ffffff067424 */ /* 0x000fe200078e00ff */
[----:B------:R-:W-:Y:S01]  /*4580*/  PRMT R2, R2, 0x654, R3 ;  /* 0x0000065402027816 */ /* 0x000fe20000000003 */
[----:B------:R-:W-:Y:S02]  /*4590*/  IMAD.MOV.U32 R5, RZ, RZ, 0x4 ;  /* 0x00000004ff057424 */ /* 0x000fe400078e00ff */
[----:B------:R-:W-:Y:S01]  /*45a0*/  IMAD.SHL.U32 R9, R11, 0x20, RZ ;  /* 0x000000200b097824 */ /* 0x000fe200078e00ff */
[----:B------:R-:W-:Y:S02]  /*45b0*/  MOV R3, UR7 ;  /* 0x0000000700037c02 */ /* 0x000fe40008000f00 */
[-C--:B------:R-:W-:Y:S01]  /*45c0*/  SHF.L.U32 R7, R6, R11.reuse, RZ ;  /* 0x0000000b06077219 */ /* 0x080fe200000006ff */
[----:B------:R1:W-:Y:S01]  /*45d0*/  SYNCS.ARRIVE.TRANS64.RED RZ, [UR7], R5 ;  /* 0x00000005ffff79a7 */ /* 0x0003e20008000407 */
[----:B------:R-:W-:Y:S01]  /*45e0*/  SHF.L.U32 R6, R4, R11, RZ ;  /* 0x0000000b04067219 */ /* 0x000fe200000006ff */
[----:B------:R1:W-:Y:S04]  /*45f0*/  STS [UR37+0x320], R9 ;  /* 0x00032009ff007988 */ /* 0x0003e80008000825 */
[----:B------:R1:W-:Y:S04]  /*4600*/  STAS [R2.64], R11 ;  /* 0x0000000b02007dbd */ /* 0x0003e8000c0008ff */
[----:B------:R1:W-:Y:S04]  /*4610*/  ATOMS.OR RZ, [UR6+0x14], R7 ;  /* 0x00001407ffff798c */ /* 0x0003e8000b000006 */
[----:B------:R1:W-:Y:S04]  /*4620*/  ATOMS.OR RZ, [UR6+0x18], R6 ;  /* 0x00001806ffff798c */ /* 0x0003e8000b000006 */
[----:B------:R1:W-:Y:S02]  /*4630*/  ATOMS.XOR RZ, [UR6+0x10], R4 ;  /* 0x00001004ffff798c */ /* 0x0003e4000b800006 */
.L_x_90:
[----:B------:R-:W-:Y:S05]  /*4640*/  BSYNC B0 ;  /* 0x0000000000007941 */ /* 0x000fea0003800000 */
.L_x_89:
[----:B------:R-:W-:Y:S05]  /*4650*/  BRA.U UP0, `(.L_x_95) ;  /* 0x00000001006c7547 */ /* 0x000fea000b800000 */
[----:B------:R-:W-:-:S03]  /*4660*/  UMOV UR7, 0xffffffff ;  /* 0xffffffff00077882 */ /* 0x000fc60000000000 */
[----:B------:R-:W-:Y:S05]  /*4670*/  BRA.DIV UR7, `(.L_x_96) ;  /* 0x0000005607047947 */ /* 0x000fea000b800000 */
[----:B------:R-:W-:-:S13]  /*4680*/  ELECT P6, URZ, PT ;  /* 0x0000000000ff782f */ /* 0x000fda00038c0000 */
.L_x_244:
[----:B------:R-:W-:Y:S05]  /*4690*/  @!P6 BRA `(.L_x_95) ;  /* 0x00000000005ce947 */ /* 0x000fea0003800000 */
[----:B-1----:R-:W1:Y:S02]  /*46a0*/  LDS R3, [UR6+0x10] ;  /* 0x00001006ff037984 */ /* 0x002e640008000800 */
[----:B-1----:R-:W-:-:S04]  /*46b0*/  SHF.L.U32 R3, R3, 0x1f, RZ ;  /* 0x0000001f03037819 */ /* 0x002fc800000006ff */
[----:B------:R-:W1:Y:S02]  /*46c0*/  SYNCS.PHASECHK.TRANS64.TRYWAIT P0, [UR6+0x8], R3 ;  /* 0x00000803ff0075a7 */ /* 0x000e640008001106 */
[----:B-1----:R-:W-:Y:S05]  /*46d0*/  @P0 BRA `(.L_x_97) ;  /* 0x0000000000080947 */ /* 0x002fea0003800000 */
[----:B------:R-:W1:Y:S02]  /*46e0*/  SYNCS.PHASECHK.TRANS64.TRYWAIT P0, [UR6+0x8], R3 ;  /* 0x00000803ff0075a7 */ /* 0x000e640008001106 */
[----:B-1----:R-:W-:Y:S05]  /*46f0*/  @!P0 BRA `(.L_x_98) ;  /* 0x0000005400048947 */ /* 0x002fea0003800000 */
.L_x_97:
[----:B------:R-:W2:Y:S01]  /*4700*/  LDS R5, [UR37+0x320] ;  /* 0x00032025ff057984 */ /* 0x000ea20008000800 */
[----:B-1----:R-:W-:Y:S02]  /*4710*/  HFMA2 R2, -RZ, RZ, 0, 5.9604644775390625e-08 ;  /* 0x00000001ff027431 */ /* 0x002fe400000001ff */
[----:B------:R-:W-:Y:S01]  /*4720*/  IMAD.MOV.U32 R3, RZ, RZ, 0xffff ;  /* 0x0000ffffff037424 */ /* 0x000fe200078e00ff */
[----:B------:R-:W-:Y:S01]  /*4730*/  UPRMT UR7, UR4, 0x654, UR8 ;  /* 0x0000065404077896 */ /* 0x000fe20008000008 */
[----:B--2---:R-:W-:-:S03]  /*4740*/  IMAD.SHL.U32 R4, R5, 0x20, RZ ;  /* 0x0000002005047824 */ /* 0x004fc600078e00ff */
[-C--:B------:R-:W-:Y:S02]  /*4750*/  SHF.L.U32 R3, R3, R5.reuse, RZ ;  /* 0x0000000503037219 */ /* 0x080fe400000006ff */
[----:B------:R-:W-:Y:S01]  /*4760*/  SHF.L.U32 R5, R2, R5, RZ ;  /* 0x0000000502057219 */ /* 0x000fe200000006ff */
[----:B------:R2:W-:Y:S04]  /*4770*/  STS [UR37+0x320], R4 ;  /* 0x00032004ff007988 */ /* 0x0005e80008000825 */
[----:B------:R2:W-:Y:S04]  /*4780*/  ATOMS.OR RZ, [UR6+0x14], R3 ;  /* 0x00001403ffff798c */ /* 0x0005e8000b000006 */
[----:B------:R2:W-:Y:S01]  /*4790*/  ATOMS.OR RZ, [UR6+0x18], R5 ;  /* 0x00001805ffff798c */ /* 0x0005e2000b000006 */
[----:B------:R-:W-:Y:S03]  /*47a0*/  SYNCS.ARRIVE.TRANS64.RED.A1T0 RZ, [UR7], RZ ;  /* 0x000000ffffff79a7 */ /* 0x000fe60008100407 */
[----:B------:R2:W-:Y:S01]  /*47b0*/  ATOMS.XOR RZ, [UR6+0x10], R2 ;  /* 0x00001002ffff798c */ /* 0x0005e2000b800006 */
[----:B------:R-:W-:Y:S05]  /*47c0*/  BRA `(.L_x_95) ;  /* 0x0000000000107947 */ /* 0x000fea0003800000 */
.L_x_88:
[----:B------:R-:W-:-:S05]  /*47d0*/  MOV R2, 0xffffffff ;  /* 0xffffffff00027802 */ /* 0x000fca0000000f00 */
[----:B------:R1:W-:Y:S02]  /*47e0*/  STS [UR37+0x320], R2 ;  /* 0x00032002ff007988 */ /* 0x0003e40008000825 */
[----:B-1----:R-:W-:Y:S02]  /*47f0*/  MOV R2, 0x4810 ;  /* 0x0000481000027802 */ /* 0x002fe40000000f00 */
[----:B-----5:R-:W-:Y:S05]  /*4800*/  CALL.REL.NOINC `($__internal_1_$__cuda_sm10x_tcgen05_guardrail_trap_phase_invalid_during_alloc) ;  /* 0x0000005800647944 */ /* 0x020fea0003c00000 */
.L_x_95:
[----:B------:R-:W-:Y:S05]  /*4810*/  WARPSYNC.ALL ;  /* 0x0000000000007948 */ /* 0x000fea0003800000 */
[----:B------:R-:W3:Y:S01]  /*4820*/  S2UR UR8, SR_CgaCtaId ;  /* 0x00000000000879c3 */ /* 0x000ee20000008800 */
[----:B------:R-:W-:Y:S01]  /*4830*/  UMOV UR6, 0x400 ;  /* 0x0000040000067882 */ /* 0x000fe20000000000 */
[----:B------:R-:W-:-:S06]  /*4840*/  NOP ;  /* 0x0000000000007918 */ /* 0x000fcc0000000000 */
[----:B------:R-:W-:Y:S06]  /*4850*/  BAR.ARV 0x6, 0xa0 ;  /* 0x0182800000007b1d */ /* 0x000fec0000002000 */
[----:B------:R-:W-:Y:S01]  /*4860*/  LOP3.LUT R0, R0, 0xffff, RZ, 0xc0, !PT ;  /* 0x0000ffff00007812 */ /* 0x000fe200078ec0ff */
[----:B-1----:R-:W-:Y:S01]  /*4870*/  IMAD.MOV.U32 R9, RZ, RZ, 0x1 ;  /* 0x00000001ff097424 */ /* 0x002fe200078e00ff */
[----:B------:R-:W-:Y:S01]  /*4880*/  LOP3.LUT R8, R8, 0xffff, RZ, 0xc0, !PT ;  /* 0x0000ffff08087812 */ /* 0x000fe200078ec0ff */
[----:B------:R-:W-:Y:S01]  /*4890*/  UMOV UR22, URZ ;  /* 0x000000ff00167c82 */ /* 0x000fe20008000000 */
[----:B------:R-:W-:Y:S01]  /*48a0*/  R2UR UR12, R0 ;  /* 0x00000000000c72ca */ /* 0x000fe200000e0000 */
[----:B------:R-:W-:Y:S01]  /*48b0*/  UMOV UR21, URZ ;  /* 0x000000ff00157c82 */ /* 0x000fe20008000000 */
[----:B------:R-:W-:Y:S01]  /*48c0*/  R2UR UR13, R8 ;  /* 0x00000000080d72ca */ /* 0x000fe200000e0000 */
[----:B------:R-:W-:Y:S01]  /*48d0*/  IMAD.MOV.U32 R8, RZ, RZ, RZ ;  /* 0x000000ffff087224 */ /* 0x000fe200078e00ff */
[----:B------:R-:W-:Y:S01]  /*48e0*/  UMOV UR20, URZ ;  /* 0x000000ff00147c82 */ /* 0x000fe20008000000 */
[----:B------:R-:W-:-:S02]  /*48f0*/  UISETP.NE.AND UP2, UPT, UR5, URZ, UPT ;  /* 0x000000ff0500728c */ /* 0x000fc4000bf45270 */
[----:B---3--:R-:W-:Y:S01]  /*4900*/  ULEA UR8, UR8, UR6, 0x18 ;  /* 0x0000000608087291 */ /* 0x008fe2000f8ec0ff */
[----:B------:R-:W1:Y:S03]  /*4910*/  LDCU UR6, c[0x0][0x38c] ;  /* 0x00007180ff0677ac */ /* 0x000e660008000800 */
[----:B------:R-:W-:Y:S02]  /*4920*/  UIADD3 UR14, UPT, UPT, UR8, 0x3500, URZ ;  /* 0x00003500080e7890 */ /* 0x000fe4000fffe0ff */
[----:B------:R-:W-:-:S03]  /*4930*/  UIADD3 UR15, UPT, UPT, UR8, 0x26500, URZ ;  /* 0x00026500080f7890 */ /* 0x000fc6000fffe0ff */
[----:B--2---:R-:W2:Y:S01]  /*4940*/  LDS R2, [UR8+0x320] ;  /* 0x00032008ff027984 */ /* 0x004ea20008000800 */
[----:B------:R-:W-:Y:S02]  /*4950*/  USHF.R.U32.HI UR14, URZ, 0x4, UR14 ;  /* 0x00000004ff0e7899 */ /* 0x000fe4000801160e */
[----:B------:R-:W-:Y:S02]  /*4960*/  USHF.R.U32.HI UR15, URZ, 0x4, UR15 ;  /* 0x00000004ff0f7899 */ /* 0x000fe4000801160f */
[----:B------:R-:W-:Y:S02]  /*4970*/  ULOP3.LUT UR14, UR14, 0x3fff, URZ, 0xc0, !UPT ;  /* 0x00003fff0e0e7892 */ /* 0x000fe4000f8ec0ff */
[----:B------:R-:W-:Y:S02]  /*4980*/  ULOP3.LUT UR15, UR15, 0x3fff, URZ, 0xc0, !UPT ;  /* 0x00003fff0f0f7892 */ /* 0x000fe4000f8ec0ff */
[----:B------:R-:W-:Y:S02]  /*4990*/  ULOP3.LUT UR14, UR14, 0x10000, URZ, 0xfc, !UPT ;  /* 0x000100000e0e7892 */ /* 0x000fe4000f8efcff */
[----:B-1----:R-:W-:-:S02]  /*49a0*/  UIADD3 UR6, UPT, UPT, UR6, 0x1f, URZ ;  /* 0x0000001f06067890 */ /* 0x002fc4000fffe0ff */
[----:B------:R-:W-:Y:S02]  /*49b0*/  ULOP3.LUT UR15, UR15, 0x10000, URZ, 0xfc, !UPT ;  /* 0x000100000f0f7892 */ /* 0x000fe4000f8efcff */
[----:B------:R-:W-:Y:S01]  /*49c0*/  USHF.R.S32.HI UR7, URZ, 0x1f, UR6 ;  /* 0x0000001fff077899 */ /* 0x000fe20008011406 */
[----:B------:R-:W-:Y:S01]  /*49d0*/  UMOV UR28, 0x0 ;  /* 0x00000000001c7882 */ /* 0x000fe20000000000 */
[----:B------:R-:W-:Y:S02]  /*49e0*/  UMOV UR29, 0x8100010 ;  /* 0x08100010001d7882 */ /* 0x000fe40000000000 */
[----:B------:R-:W-:Y:S01]  /*49f0*/  ULEA.HI UR7, UR7, UR6, URZ, 0x5 ;  /* 0x0000000607077291 */ /* 0x000fe2000f8f28ff */
[----:B------:R-:W-:Y:S01]  /*4a00*/  UMOV UR26, 0x0 ;  /* 0x00000000001a7882 */ /* 0x000fe20000000000 */
[----:B------:R-:W-:Y:S02]  /*4a10*/  UMOV UR27, 0x8100010 ;  /* 0x08100010001b7882 */ /* 0x000fe40000000000 */
[----:B------:R-:W-:-:S04]  /*4a20*/  USHF.R.S32.HI UR7, URZ, 0x5, UR7 ;  /* 0x00000005ff077899 */ /* 0x000fc80008011407 */
[----:B------:R-:W-:-:S04]  /*4a30*/  UISETP.LT.AND UP0, UPT, UR7, 0x1, UPT ;  /* 0x000000010700788c */ /* 0x000fc8000bf01270 */
[----:B------:R-:W-:Y:S01]  /*4a40*/  USEL UR23, UR7, 0x1, !UP0 ;  /* 0x0000000107177887 */ /* 0x000fe2000c000000 */
[----:B--2---:R-:W-:Y:S02]  /*4a50*/  R2UR UR24, R2 ;  /* 0x00000000021872ca */ /* 0x004fe400000e0000 */
[----:B------:R-:W-:-:S13]  /*4a60*/  CS2R R2, SRZ ;  /* 0x0000000000027805 */ /* 0x000fda000001ff00 */
.L_x_106:
[C---:B------:R-:W-:Y:S02]  /*4a70*/  LEA R0, R8.reuse, UR8, 0x3 ;  /* 0x0000000808007c11 */ /* 0x040fe4000f8e18ff */
[----:B------:R-:W-:Y:S02]  /*4a80*/  SHF.L.U32 R5, R3, 0x1f, RZ ;  /* 0x0000001f03057819 */ /* 0x000fe400000006ff */
[----:B------:R-:W-:Y:S02]  /*4a90*/  LEA R4, R8, UR8, 0x4 ;  /* 0x0000000808047c11 */ /* 0x000fe4000f8e20ff */
[----:B------:R-:W1:Y:S02]  /*4aa0*/  SYNCS.PHASECHK.TRANS64.TRYWAIT P0, [R0+URZ+0x270], R5 ;  /* 0x00027005000075a7 */ /* 0x000e6400080011ff */
[----:B-1-34-:R-:W-:Y:S05]  /*4ab0*/  @!P0 BRA `(.L_x_99) ;  /* 0x00000050002c8947 */ /* 0x01afea0003800000 */
.L_x_245:
[----:B-1----:R-:W1:Y:S01]  /*4ac0*/  LDS.128 R4, [R4+0x300] ;  /* 0x0003000004047984 */ /* 0x002e620000000c00 */
[----:B------:R-:W-:Y:S02]  /*4ad0*/  VIADD R0, R0, 0x280 ;  /* 0x0000028000007836 */ /* 0x000fe40000000000 */
[----:B------:R-:W-:Y:S01]  /*4ae0*/  VIADD R8, R8, 0x1 ;  /* 0x0000000108087836 */ /* 0x000fe20000000000 */
[----:B------:R-:W-:Y:S01]  /*4af0*/  @!PT LDS RZ, [RZ] ;  /* 0x00000000fffff984 */ /* 0x000fe20000000800 */
[----:B------:R-:W-:Y:S01]  /*4b00*/  @!PT LDS RZ, [RZ] ;  /* 0x00000000fffff984 */ /* 0x000fe20000000800 */
[----:B------:R-:W-:Y:S01]  /*4b10*/  @!PT LDS RZ, [RZ] ;  /* 0x00000000fffff984 */ /* 0x000fe20000000800 */
[----:B------:R-:W-:Y:S01]  /*4b20*/  @!PT LDS RZ, [RZ] ;  /* 0x00000000fffff984 */ /* 0x000fe20000000800 */
[----:B------:R2:W-:Y:S06]  /*4b30*/  MEMBAR.ALL.CTA ;  /* 0x0000000000007992 */ /* 0x0005ec0000008000 */
[----:B--2---:R-:W2:Y:S01]  /*4b40*/  FENCE.VIEW.ASYNC.S ;  /* 0x00000000000073c6 */ /* 0x004ea20000000000 */
[----:B------:R-:W-:-:S04]  /*4b50*/  PRMT R0, RZ, 0x654, R0 ;  /* 0x00000654ff007816 */ /* 0x000fc80000000000 */
[----:B--2---:R2:W-:Y:S01]  /*4b60*/  SYNCS.ARRIVE.TRANS64.RED.A1T0 RZ, [R0+URZ], RZ ;  /* 0x000000ff00ff79a7 */ /* 0x0045e200081004ff */
[----:B-1----:R-:W-:Y:S01]  /*4b70*/  LOP3.LUT P1, RZ, R6, 0x1, RZ, 0xc0, !PT ;  /* 0x0000000106ff7812 */ /* 0x002fe2000782c0ff */
[----:B--2---:R-:W-:-:S12]  /*4b80*/  BRA.U UP2, `(.L_x_100) ;  /* 0x0000000102e07547 */ /* 0x004fd8000b800000 */
[----:B------:R-:W1:Y:S01]  /*4b90*/  LDCU UR6, c[0x0][0x38c] ;  /* 0x00007180ff0677ac */ /* 0x000e620008000800 */
[----:B------:R-:W-:Y:S02]  /*4ba0*/  PLOP3.LUT P2, PT, PT, PT, PT, 0x80, 0x8 ;  /* 0x000000000008781c */ /* 0x000fe40003f4f070 */
[----:B------:R-:W-:Y:S01]  /*4bb0*/  SHF.L.U32 R5, R9, 0x1f, RZ ;  /* 0x0000001f09057819 */ /* 0x000fe200000006ff */
[----:B------:R-:W-:Y:S02]  /*4bc0*/  ULEA UR10, UR22, UR8, 0x3 ;  /* 0x00000008160a7291 */ /* 0x000fe4000f8e18ff */
[----:B------:R-:W-:Y:S02]  /*4bd0*/  ULEA UR11, UR22, UR24, 0x5 ;  /* 0x00000018160b7291 */ /* 0x000fe4000f8e28ff */
[----:B-1----:R-:W-:-:S06]  /*4be0*/  UISETP.GE.AND UP0, UPT, UR6, 0x1, UPT ;  /* 0x000000010600788c */ /* 0x002fcc000bf06270 */
[----:B------:R-:W-:-:S05]  /*4bf0*/  PLOP3.LUT P0, PT, PT, PT, UP0, 0x80, 0x8 ;  /* 0x000000000008781c */ /* 0x000fca0003f0f008 */
[----:B------:R-:W-:-:S08]  /*4c00*/  @UP0 ULEA UR6, UR21, UR8, 0x3 ;  /* 0x0000000815060291 */ /* 0x000fd0000f8e18ff */
[----:B------:R-:W-:-:S04]  /*4c10*/  @P0 SHF.L.U32 R0, R2, 0x1f, RZ ;  /* 0x0000001f02000819 */ /* 0x000fc800000006ff */
[----:B------:R1:W2:Y:S01]  /*4c20*/  @P0 SYNCS.PHASECHK.TRANS64.TRYWAIT P2, [UR6], R0 ;  /* 0x00000000ff0005a7 */ /* 0x0002a20008041106 */
[----:B------:R-:W3:Y:S02]  /*4c30*/  SYNCS.PHASECHK.TRANS64.TRYWAIT P0, [UR10+0x2b0], R5 ;  /* 0x0002b005ff0075a7 */ /* 0x000ee4000800110a */
[----:B-123--:R-:W-:Y:S05]  /*4c40*/  @!P0 BRA `(.L_x_101) ;  /* 0x0000004c00dc8947 */ /* 0x00efea0003800000 */
.L_x_247:
[----:B------:R-:W-:Y:S01]  /*4c50*/  UMOV UR19, UR20 ;  /* 0x0000001400137c82 */ /* 0x000fe20008000000 */
[----:B------:R-:W-:Y:S05]  /*4c60*/  BRA.U !UP0, `(.L_x_102) ;  /* 0x0000000108987547 */ /* 0x000fea000b800000 */
[----:B------:R-:W-:Y:S02]  /*4c70*/  UIADD3 UR19, UPT, UPT, UR23, UR20, URZ ;  /* 0x0000001417137290 */ /* 0x000fe4000fffe0ff */
[----:B------:R-:W-:Y:S01]  /*4c80*/  UPLOP3.LUT UP3, UPT, UPT, UPT, UPT, 0x40, 0x4 ;  /* 0x000000000004789c */ /* 0x000fe20003f6e870 */
[----:B------:R-:W-:Y:S01]  /*4c90*/  UMOV UR18, UR7 ;  /* 0x0000000700127c82 */ /* 0x000fe20008000000 */
[----:B------:R-:W-:-:S09]  /*4ca0*/  UMOV UR17, UR21 ;  /* 0x0000001500117c82 */ /* 0x000fd20008000000 */
.L_x_105:
[----:B--2---:R-:W-:Y:S01]  /*4cb0*/  ULEA UR9, UR17, UR8, 0x3 ;  /* 0x0000000811097291 */ /* 0x004fe2000f8e18ff */
[----:B---3--:R-:W-:Y:S11]  /*4cc0*/  @P2 BRA `(.L_x_103) ;  /* 0x00000000000c2947 */ /* 0x008ff60003800000 */
[----:B-1----:R-:W-:Y:S04]  /*4cd0*/  SHF.L.U32 R5, R2, 0x1f, RZ ;  /* 0x0000001f02057819 */ /* 0x002fe800000006ff */
[----:B------:R-:W1:Y:S02]  /*4ce0*/  SYNCS.PHASECHK.TRANS64.TRYWAIT P0, [UR9], R5 ;  /* 0x00000005ff0075a7 */ /* 0x000e640008001109 */
[----:B-1----:R-:W-:Y:S05]  /*4cf0*/  @!P0 BRA `(.L_x_104) ;  /* 0x0000004c00c88947 */ /* 0x002fea0003800000 */
.L_x_103:
[----:B------:R-:W-:Y:S01]  /*4d00*/  UISETP.NE.AND UP0, UPT, UR18, 0x1, UPT ;  /* 0x000000011200788c */ /* 0x000fe2000bf05270 */
[----:B------:R-:W-:Y:S01]  /*4d10*/  PLOP3.LUT P2, PT, PT, PT, PT, 0x80, 0x8 ;  /* 0x000000000008781c */ /* 0x000fe20003f4f070 */
[----:B------:R-:W-:Y:S02]  /*4d20*/  UIADD3 UR21, UPT, UPT, UR17, 0x1, URZ ;  /* 0x0000000111157890 */ /* 0x000fe4000fffe0ff */
[----:B------:R-:W-:Y:S02]  /*4d30*/  ULEA UR30, UR17, UR15, 0x7 ;  /* 0x0000000f111e7291 */ /* 0x000fe4000f8e38ff */
[----:B------:R-:W-:Y:S01]  /*4d40*/  UISETP.NE.AND UP1, UPT, UR21, 0x23, UPT ;  /* 0x000000231500788c */ /* 0x000fe2000bf25270 */
[----:B------:R-:W-:Y:S01]  /*4d50*/  PLOP3.LUT P0, PT, PT, PT, UP0, 0x80, 0x8 ;  /* 0x000000000008781c */ /* 0x000fe20003f0f008 */
[----:B------:R-:W-:Y:S02]  /*4d60*/  ULEA UR32, UR17, UR14, 0x8 ;  /* 0x0000000e11207291 */ /* 0x000fe4000f8e40ff */
[----:B------:R-:W-:Y:S02]  /*4d70*/  USEL UR16, URZ, 0x1, UP1 ;  /* 0x00000001ff107887 */ /* 0x000fe40008800000 */
[----:B------:R-:W-:Y:S02]  /*4d80*/  USEL UR21, UR21, URZ, UP1 ;  /* 0x000000ff15157287 */ /* 0x000fe40008800000 */
[----:B------:R-:W-:Y:S02]  /*4d90*/  UIADD3 UR36, UPT, UPT, UR30, 0x2, URZ ;  /* 0x000000021e247890 */ /* 0x000fe4000fffe0ff */
[----:B------:R-:W-:Y:S01]  /*4da0*/  @UP0 ULEA UR6, UR21, UR8, 0x3 ;  /* 0x0000000815060291 */ /* 0x000fe2000f8e18ff */
[----:B------:R-:W-:Y:S01]  /*4db0*/  LOP3.LUT R2, R2, UR16, RZ, 0x3c, !PT ;  /* 0x0000001002027c12 */ /* 0x000fe2000f8e3cff */
[----:B------:R-:W-:Y:S02]  /*4dc0*/  UIADD3 UR34, UPT, UPT, UR32, 0x2, URZ ;  /* 0x0000000220227890 */ /* 0x000fe4000fffe0ff */
[----:B------:R-:W-:Y:S01]  /*4dd0*/  UIADD3 UR9, UPT, UPT, UR9, 0x118, URZ ;  /* 0x0000011809097890 */ /* 0x000fe2000fffe0ff */
[----:B-1----:R-:W-:Y:S01]  /*4de0*/  @P0 SHF.L.U32 R0, R2, 0x1f, RZ ;  /* 0x0000001f02000819 */ /* 0x002fe200000006ff */
[----:B------:R-:W-:Y:S01]  /*4df0*/  UMOV UR31, 0x80004020 ;  /* 0x80004020001f7882 */ /* 0x000fe20000000000 */
[----:B------:R-:W-:Y:S01]  /*4e00*/  UMOV UR33, 0x80004020 ;  /* 0x8000402000217882 */ /* 0x000fe20000000000 */
[----:B------:R-:W-:Y:S01]  /*4e10*/  UMOV UR37, 0x80004020 ;  /* 0x8000402000257882 */ /* 0x000fe20000000000 */
[----:B------:R2:W3:Y:S01]  /*4e20*/  @P0 SYNCS.PHASECHK.TRANS64.TRYWAIT P2, [UR6], R0 ;  /* 0x00000000ff0005a7 */ /* 0x0004e20008041106 */
[----:B------:R-:W-:Y:S01]  /*4e30*/  UIADD3 UR20, UPT, UPT, UR20, 0x1, URZ ;  /* 0x0000000114147890 */ /* 0x000fe2000fffe0ff */
[----:B------:R2:W-:Y:S01]  /*4e40*/  UTCHMMA.2CTA gdesc[UR32], gdesc[UR30], tmem[UR11], tmem[UR28], idesc[UR29], UP3 ;  /* 0x00ff1c1e200075ea */ /* 0x0005e20009a0000b */
[----:B------:R-:W-:Y:S02]  /*4e50*/  UIADD3 UR18, UPT, UPT, UR18, -0x1, URZ ;  /* 0xffffffff12127890 */ /* 0x000fe4000fffe0ff */
[----:B------:R-:W-:Y:S02]  /*4e60*/  UISETP.NE.AND UP0, UPT, UR20, UR19, UPT ;  /* 0x000000131400728c */ /* 0x000fe4000bf05270 */
[----:B------:R-:W-:Y:S01]  /*4e70*/  UPLOP3.LUT UP3, UPT, UPT, UPT, UPT, 0x80, 0x8 ;  /* 0x000000000008789c */ /* 0x000fe20003f6f070 */
[----:B------:R-:W-:Y:S01]  /*4e80*/  UMOV UR35, 0x80004020 ;  /* 0x8000402000237882 */ /* 0x000fe20000000000 */
[----:B------:R-:W-:Y:S01]  /*4e90*/  UMOV UR17, UR21 ;  /* 0x0000001500117c82 */ /* 0x000fe20008000000 */
[----:B------:R2:W-:Y:S01]  /*4ea0*/  UTCHMMA.2CTA gdesc[UR34], gdesc[UR36], tmem[UR11], tmem[UR26], idesc[UR27], UPT ;  /* 0x00ff1a24220075ea */ /* 0x0005e2000ba0000b */
[----:B------:R2:W-:Y:S03]  /*4eb0*/  UTCBAR.2CTA.MULTICAST [UR9], URZ, UR13 ;  /* 0x000000ff090073e9 */ /* 0x0005e6000820080d */
[----:B------:R-:W-:Y:S05]  /*4ec0*/  BRA.U UP0, `(.L_x_105) ;  /* 0xfffffffd00787547 */ /* 0x000fea000b83ffff */
.L_x_102:
[----:B------:R-:W-:Y:S01]  /*4ed0*/  UIADD3 UR10, UPT, UPT, UR10, 0x290, URZ ;  /* 0x000002900a0a7890 */ /* 0x000fe2000fffe0ff */
[----:B------:R-:W-:-:S08]  /*4ee0*/  UMOV UR20, UR19 ;  /* 0x0000001300147c82 */ /* 0x000fd00008000000 */
[----:B------:R4:W-:Y:S01]  /*4ef0*/  UTCBAR.2CTA.MULTICAST [UR10], URZ, UR12 ;  /* 0x000000ff0a0073e9 */ /* 0x0009e2000820080c */
[----:B------:R-:W-:Y:S02]  /*4f00*/  NOP ;  /* 0x0000000000007918 */ /* 0x000fe40000000000 */
.L_x_100:
[----:B------:R-:W-:Y:S01]  /*4f10*/  UIADD3 UR22, UPT, UPT, UR22, 0x1, URZ ;  /* 0x0000000116167890 */ /* 0x000fe2000fffe0ff */
[----:B------:R-:W-:-:S03]  /*4f20*/  ISETP.NE.AND P0, PT, R8, 0x2, PT ;  /* 0x000000020800780c */ /* 0x000fc60003f05270 */
[----:B------:R-:W-:Y:S01]  /*4f30*/  UISETP.NE.AND UP0, UPT, UR22, 0x4, UPT ;  /* 0x000000041600788c */ /* 0x000fe2000bf05270 */
[----:B-12---:R-:W-:Y:S02]  /*4f40*/  SEL R0, RZ, 0x1, P0 ;  /* 0x00000001ff007807 */ /* 0x006fe40000000000 */
[----:B------:R-:W-:Y:S01]  /*4f50*/  SEL R8, R8, RZ, P0 ;  /* 0x000000ff08087207 */ /* 0x000fe20000000000 */
[----:B------:R-:W-:Y:S01]  /*4f60*/  USEL UR6, URZ, 0x1, UP0 ;  /* 0x00000001ff067887 */ /* 0x000fe20008000000 */
[----:B------:R-:W-:Y:S01]  /*4f70*/  LOP3.LUT R3, R3, R0, RZ, 0x3c, !PT ;  /* 0x0000000003037212 */ /* 0x000fe200078e3cff */
[----:B------:R-:W-:-:S04]  /*4f80*/  USEL UR22, UR22, URZ, UP0 ;  /* 0x000000ff16167287 */ /* 0x000fc80008000000 */
[----:B------:R-:W-:Y:S01]  /*4f90*/  LOP3.LUT R9, R9, UR6, RZ, 0x3c, !PT ;  /* 0x0000000609097c12 */ /* 0x000fe2000f8e3cff */
[----:B------:R-:W-:Y:S07]  /*4fa0*/  @P1 BRA `(.L_x_106) ;  /* 0xfffffff800b01947 */ /* 0x000fee000383ffff */
[----:B------:R-:W1:Y:S01]  /*4fb0*/  S2UR UR6, SR_CgaCtaId ;  /* 0x00000000000679c3 */ /* 0x000e620000008800 */
[----:B------:R-:W-:Y:S01]  /*4fc0*/  ELECT P0, URZ, PT ;  /* 0x0000000000ff782f */ /* 0x000fe20003800000 */
[----:B------:R-:W-:Y:S01]  /*4fd0*/  HFMA2 R0, -RZ, RZ, 0, 5.9604644775390625e-08 ;  /* 0x00000001ff007431 */ /* 0x000fe200000001ff */
[----:B------:R-:W-:-:S05]  /*4fe0*/  UMOV UR7, 0x40 ;  /* 0x0000004000077882 */ /* 0x000fca0000000000 */
[----:B------:R-:W-:Y:S01]  /*4ff0*/  UVIRTCOUNT.DEALLOC.SMPOOL 0x80 ;  /* 0x000000800000784c */ /* 0x000fe20000000000 */
[----:B------:R-:W-:Y:S02]  /*5000*/  UISETP.NE.AND UP0, UPT, UR5, URZ, UPT ;  /* 0x000000ff0500728c */ /* 0x000fe4000bf05270 */
[----:B-1----:R-:W-:-:S09]  /*5010*/  ULEA UR6, UR6, UR7, 0x18 ;  /* 0x0000000706067291 */ /* 0x002fd2000f8ec0ff */
[----:B------:R1:W-:Y:S01]  /*5020*/  @P0 STS.U8 [UR6+0x1c], R0 ;  /* 0x00001c00ff000988 */ /* 0x0003e20008000006 */
[----:B------:R-:W-:Y:S05]  /*5030*/  BRA.U UP0, `(.L_x_107) ;  /* 0x0000000100a07547 */ /* 0x000fea000b800000 */
[----:B------:R-:W-:Y:S01]  /*5040*/  UIADD3 UR5, UPT, UPT, UR8, 0x2b0, URZ ;  /* 0x000002b008057890 */ /* 0x000fe2000fffe0ff */
[----:B------:R-:W-:-:S03]  /*5050*/  SHF.L.U32 R3, R9, 0x1f, RZ ;  /* 0x0000001f09037819 */ /* 0x000fc600000006ff */
[----:B------:R-:W-:-:S09]  /*5060*/  ULEA UR7, UR22, UR5, 0x3 ;  /* 0x0000000516077291 */ /* 0x000fd2000f8e18ff */
[----:B------:R-:W2:Y:S02]  /*5070*/  SYNCS.PHASECHK.TRANS64.TRYWAIT P0, [UR7], R3 ;  /* 0x00000003ff0075a7 */ /* 0x000ea40008001107 */
[----:B--2---:R-:W-:Y:S05]  /*5080*/  @!P0 BRA `(.L_x_108) ;  /* 0x0000004800fc8947 */ /* 0x004fea0003800000 */
.L_x_250:
[----:B------:R-:W-:-:S04]  /*5090*/  UIADD3 UR9, UPT, UPT, UR22, 0x1, URZ ;  /* 0x0000000116097890 */ /* 0x000fc8000fffe0ff */
[----:B------:R-:W-:-:S04]  /*50a0*/  UISETP.NE.AND UP1, UPT, UR9, 0x4, UPT ;  /* 0x000000040900788c */ /* 0x000fc8000bf25270 */
[----:B----4-:R-:W-:Y:S02]  /*50b0*/  USEL UR10, URZ, 0x1, UP1 ;  /* 0x00000001ff0a7887 */ /* 0x010fe40008800000 */
[----:B------:R-:W-:-:S04]  /*50c0*/  USEL UR9, UR9, URZ, UP1 ;  /* 0x000000ff09097287 */ /* 0x000fc80008800000 */
[----:B------:R-:W-:Y:S01]  /*50d0*/  ULEA UR7, UR9, UR5, 0x3 ;  /* 0x0000000509077291 */ /* 0x000fe2000f8e18ff */
[----:B------:R-:W-:-:S04]  /*50e0*/  LOP3.LUT R2, R9, UR10, RZ, 0x3c, !PT ;  /* 0x0000000a09027c12 */ /* 0x000fc8000f8e3cff */
[----:B-1----:R-:W-:-:S04]  /*50f0*/  SHF.L.U32 R3, R2, 0x1f, RZ ;  /* 0x0000001f02037819 */ /* 0x002fc800000006ff */
[----:B------:R-:W1:Y:S02]  /*5100*/  SYNCS.PHASECHK.TRANS64.TRYWAIT P0, [UR7], R3 ;  /* 0x00000003ff0075a7 */ /* 0x000e640008001107 */
[----:B-1----:R-:W-:Y:S05]  /*5110*/  @!P0 BRA `(.L_x_109) ;  /* 0x0000004800f08947 */ /* 0x002fea0003800000 */
.L_x_252:
        /* <DEDUP_REMOVED lines=9> */
.L_x_254:
[----:B------:R-:W-:-:S04]  /*51b0*/  UIADD3 UR9, UPT, UPT, UR9, 0x1, URZ ;  /* 0x0000000109097890 */ /* 0x000fc8000fffe0ff */
[----:B------:R-:W-:-:S04]  /*51c0*/  UISETP.NE.AND UP1, UPT, UR9, 0x4, UPT ;  /* 0x000000040900788c */ /* 0x000fc8000bf25270 */
[----:B------:R-:W-:Y:S02]  /*51d0*/  USEL UR7, URZ, 0x1, UP1 ;  /* 0x00000001ff077887 */ /* 0x000fe40008800000 */
[----:B------:R-:W-:-:S04]  /*51e0*/  USEL UR9, UR9, URZ, UP1 ;  /* 0x000000ff09097287 */ /* 0x000fc80008800000 */
[----:B------:R-:W-:Y:S01]  /*51f0*/  ULEA UR9, UR9, UR5, 0x3 ;  /* 0x0000000509097291 */ /* 0x000fe2000f8e18ff */
[----:B-1----:R-:W-:-:S04]  /*5200*/  LOP3.LUT R3, R2, UR7, RZ, 0x3c, !PT ;  /* 0x0000000702037c12 */ /* 0x002fc8000f8e3cff */
[----:B------:R-:W-:Y:S01]  /*5210*/  SHF.L.U32 R3, R3, 0x1f, RZ ;  /* 0x0000001f03037819 */ /* 0x000fe200000006ff */
[----:B------:R-:W-:-:S04]  /*5220*/  IMAD.U32 R0, RZ, RZ, UR9 ;  /* 0x00000009ff007e24 */ /* 0x000fc8000f8e00ff */
[----:B------:R1:W2:Y:S03]  /*5230*/  SYNCS.PHASECHK.TRANS64.TRYWAIT P0, [R0+URZ], R3 ;  /* 0x00000003000075a7 */ /* 0x0002a600080011ff */
[----:B--2---:R-:W-:Y:S05]  /*5240*/  @!P0 NANOSLEEP.SYNCS 0x989680 ;  /* 0x009896800000895d */ /* 0x004fea0003900000 */
[----:B------:R-:W2:Y:S02]  /*5250*/  @!P0 SYNCS.PHASECHK.TRANS64 P0, [R0+URZ], R3 ;  /* 0x00000003000085a7 */ /* 0x000ea400080010ff */
[----:B--2---:R-:W-:Y:S05]  /*5260*/  @P0 BRA `(.L_x_111) ;  /* 0x0000000000200947 */ /* 0x004fea0003800000 */
.L_x_112:
[----:B--2---:R2:W4:Y:S02]  /*5270*/  SYNCS.PHASECHK.TRANS64.TRYWAIT P0, [R0+URZ], R3 ;  /* 0x00000003000075a7 */ /* 0x00452400080011ff */
[----:B----4-:R-:W-:Y:S05]  /*5280*/  @!P0 NANOSLEEP.SYNCS 0x989680 ;  /* 0x009896800000895d */ /* 0x010fea0003900000 */
[----:B------:R-:W4:Y:S02]  /*5290*/  @!P0 SYNCS.PHASECHK.TRANS64 P0, [R0+URZ], R3 ;  /* 0x00000003000085a7 */ /* 0x000f2400080010ff */
[----:B----4-:R-:W-:Y:S05]  /*52a0*/  @!P0 BRA `(.L_x_112) ;  /* 0xfffffffc00f08947 */ /* 0x010fea000383ffff */
[----:B------:R-:W-:Y:S05]  /*52b0*/  BRA `(.L_x_111) ;  /* 0x00000000000c7947 */ /* 0x000fea0003800000 */
.L_x_107:
[----:B------:R-:W-:-:S04]  /*52c0*/  UIADD3 UR5, UPT, UPT, UR8, 0x2f0, URZ ;  /* 0x000002f008057890 */ /* 0x000fc8000fffe0ff */
[----:B------:R-:W-:-:S09]  /*52d0*/  UPRMT UR5, UR4, 0x654, UR5 ;  /* 0x0000065404057896 */ /* 0x000fd20008000005 */
[----:B------:R-:W-:Y:S03]  /*52e0*/  SYNCS.ARRIVE.TRANS64.RED.A1T0 RZ, [UR5], RZ ;  /* 0x000000ffffff79a7 */ /* 0x000fe60008100405 */
.L_x_111:
[----:B-12---:R-:W-:Y:S01]  /*52f0*/  SHF.L.U32 R3, RZ, 0x1f, RZ ;  /* 0x0000001fff037819 */ /* 0x006fe200000006ff */
[----:B------:R-:W-:Y:S01]  /*5300*/  UIADD3 UR5, UPT, UPT, UR8, 0x2f0, URZ ;  /* 0x000002f008057890 */ /* 0x000fe2000fffe0ff */
[----:B------:R-:W-:Y:S02]  /*5310*/  PLOP3.LUT P0, PT, PT, PT, UP0, 0x80, 0x8 ;  /* 0x000000000008781c */ /* 0x000fe40003f0f008 */
[----:B------:R-:W1:Y:S02]  /*5320*/  SYNCS.PHASECHK.TRANS64.TRYWAIT P1, [UR8+0x2f0], R3 ;  /* 0x0002f003ff0075a7 */ /* 0x000e640008021108 */
[----:B-1----:R-:W-:Y:S09]  /*5330*/  @!P1 BRA `(.L_x_113) ;  /* 0x0000004800989947 */ /* 0x002ff20003800000 */
.L_x_256:
[----:B------:R-:W-:Y:S01]  /*5340*/  @!UP0 UPRMT UR5, UR4, 0x654, UR5 ;  /* 0x0000065404058896 */ /* 0x000fe20008000005 */
[----:B------:R-:W-:Y:S02]  /*5350*/  UMOV UR8, 0xffff ;  /* 0x0000ffff00087882 */ /* 0x000fe40000000000 */
[----:B------:R-:W-:-:S06]  /*5360*/  UMOV UR4, 0x1 ;  /* 0x0000000100047882 */ /* 0x000fcc0000000000 */
[----:B------:R-:W-:Y:S01]  /*5370*/  @!P0 SYNCS.ARRIVE.TRANS64.RED.A1T0 RZ, [UR5], RZ ;  /* 0x000000ffffff89a7 */ /* 0x000fe20008100405 */
[----:B------:R-:W-:Y:S01]  /*5380*/  NOP ;  /* 0x0000000000007918 */ /* 0x000fe20000000000 */
[----:B-1----:R-:W1:Y:S01]  /*5390*/  LDS R0, [UR6+0x14] ;  /* 0x00001406ff007984 */ /* 0x002e620008000800 */
[----:B------:R-:W-:-:S04]  /*53a0*/  ULOP3.LUT UR5, UR24, 0xffff, URZ, 0xc0, !UPT ;  /* 0x0000ffff18057892 */ /* 0x000fc8000f8ec0ff */
[----:B------:R-:W-:-:S04]  /*53b0*/  USHF.R.U32.HI UR5, URZ, 0x5, UR5 ;  /* 0x00000005ff057899 */ /* 0x000fc80008011605 */
[----:B------:R-:W-:Y:S02]  /*53c0*/  USHF.L.U32 UR8, UR8, UR5, URZ ;  /* 0x0000000508087299 */ /* 0x000fe400080006ff */
[----:B------:R-:W-:-:S04]  /*53d0*/  USHF.L.U32 UR4, UR4, UR5, URZ ;  /* 0x0000000504047299 */ /* 0x000fc800080006ff */
[----:B-1----:R-:W-:-:S04]  /*53e0*/  LOP3.LUT R0, R0, UR8, RZ, 0xc0, !PT ;  /* 0x0000000800007c12 */ /* 0x002fc8000f8ec0ff */
[----:B------:R-:W-:-:S13]  /*53f0*/  ISETP.NE.AND P0, PT, R0, UR8, PT ;  /* 0x0000000800007c0c */ /* 0x000fda000bf05270 */
[----:B------:R-:W-:Y:S05]  /*5400*/  @P0 BRA `(.L_x_114) ;  /* 0x0000000000580947 */ /* 0x000fea0003800000 */
[----:B------:R-:W1:Y:S02]  /*5410*/  LDS R0, [UR6+0x18] ;  /* 0x00001806ff007984 */ /* 0x000e640008000800 */
[----:B-1----:R-:W-:-:S04]  /*5420*/  LOP3.LUT R0, R0, UR4, RZ, 0xc0, !PT ;  /* 0x0000000400007c12 */ /* 0x002fc8000f8ec0ff */
[----:B------:R-:W-:-:S13]  /*5430*/  ISETP.NE.AND P0, PT, R0, UR4, PT ;  /* 0x0000000400007c0c */ /* 0x000fda000bf05270 */
[----:B------:R-:W-:Y:S05]  /*5440*/  @P0 BRA `(.L_x_115) ;  /* 0x00000000003c0947 */ /* 0x000fea0003800000 */
[----:B------:R-:W1:Y:S01]  /*5450*/  S2R R2, SR_LANEID ;  /* 0x0000000000027919 */ /* 0x000e620000000000 */
[----:B------:R-:W-:Y:S01]  /*5460*/  ULOP3.LUT UR8, URZ, UR8, URZ, 0x33, !UPT ;  /* 0x00000008ff087292 */ /* 0x000fe2000f8e33ff */
[----:B------:R-:W-:Y:S01]  /*5470*/  LOP3.LUT R4, RZ, UR4, RZ, 0x33, !PT ;  /* 0x00000004ff047c12 */ /* 0x000fe2000f8e33ff */
[----:B------:R-:W-:Y:S02]  /*5480*/  VOTEU.ANY UR7, UPT, PT ;  /* 0x0000000000077886 */ /* 0x000fe400038e0100 */
[----:B------:R-:W-:Y:S01]  /*5490*/  UFLO.U32 UR7, UR7 ;  /* 0x00000007000772bd */ /* 0x000fe200080e0000 */
[----:B------:R-:W2:Y:S01]  /*54a0*/  REDUX UR4, R4 ;  /* 0x00000000040473c4 */ /* 0x000ea20000000000 */
[----:B------:R-:W-:-:S06]  /*54b0*/  IMAD.U32 R0, RZ, RZ, UR8 ;  /* 0x00000008ff007e24 */ /* 0x000fcc000f8e00ff */
[----:B------:R1:W-:Y:S01]  /*54c0*/  UTCATOMSWS.AND URZ, UR8 ;  /* 0x0000000800ff79e3 */ /* 0x0003e20008000000 */
[----:B------:R-:W3:Y:S01]  /*54d0*/  REDUX UR5, R0 ;  /* 0x00000000000573c4 */ /* 0x000ee20000000000 */
[----:B-1----:R-:W-:Y:S01]  /*54e0*/  ISETP.EQ.U32.AND P0, PT, R2, UR7, PT ;  /* 0x0000000702007c0c */ /* 0x002fe2000bf02070 */
[----:B--2---:R-:W-:Y:S01]  /*54f0*/  IMAD.U32 R2, RZ, RZ, UR4 ;  /* 0x00000004ff027e24 */ /* 0x004fe2000f8e00ff */
[----:B---3--:R-:W-:-:S11]  /*5500*/  MOV R3, UR5 ;  /* 0x0000000500037c02 */ /* 0x008fd60008000f00 */
[----:B------:R1:W-:Y:S04]  /*5510*/  @P0 ATOMS.AND RZ, [UR6+0x14], R3 ;  /* 0x00001403ffff098c */ /* 0x0003e8000a800006 */
[----:B------:R1:W-:Y:S01]  /*5520*/  @P0 ATOMS.AND RZ, [UR6+0x18], R2 ;  /* 0x00001802ffff098c */ /* 0x0003e2000a800006 */
[----:B------:R-:W-:Y:S05]  /*5530*/  BRA `(.L_x_116) ;  /* 0x0000000000147947 */ /* 0x000fea0003800000 */
.L_x_115:
[----:B------:R-:W-:Y:S02]  /*5540*/  MOV R2, 0x5560 ;  /* 0x0000556000027802 */ /* 0x000fe40000000f00 */
[----:B---345:R-:W-:Y:S05]  /*5550*/  CALL.REL.NOINC `($__internal_0_$__cuda_sm10x_tcgen05_guardrail_trap_col_being_dealloced_not_returned_by_alloc) ;  /* 0x0000004c00047944 */ /* 0x038fea0003c00000 */
[----:B------:R-:W-:Y:S05]  /*5560*/  BRA `(.L_x_116) ;  /* 0x0000000000087947 */ /* 0x000fea0003800000 */
.L_x_114:
[----:B------:R-:W-:Y:S02]  /*5570*/  MOV R2, 0x5590 ;  /* 0x0000559000027802 */ /* 0x000fe40000000f00 */
[----:B---345:R-:W-:Y:S05]  /*5580*/  CALL.REL.NOINC `($__internal_2_$__cuda_sm10x_tcgen05_guardrail_trap_unallocated_columns_being_dealloced) ;  /* 0x0000004c00107944 */ /* 0x038fea0003c00000 */
.L_x_116:
[----:B------:R-:W-:Y:S01]  /*5590*/  NOP ;  /* 0x0000000000007918 */ /* 0x000fe20000000000 */
[----:B----4-:R-:W-:Y:S05]  /*55a0*/  EXIT ;  /* 0x000000000000794d */ /* 0x010fea0003800000 */
.L_x_87:
[----:B------:R-:W-:-:S09]  /*55b0*/  UISETP.NE.OR UP5, UPT, UR10, 0x3, !UP5 ;  /* 0x000000030a00788c */ /* 0x000fd2000efa5670 */
[----:B------:R-:W-:Y:S05]  /*55c0*/  BRA.U UP5, `(.L_x_117) ;  /* 0x0000000d05e87547 */ /* 0x000fea000b800000 */
[----:B------:R-:W1:Y:S01]  /*55d0*/  LDC R0, c[0x0][0xb30] ;  /* 0x0002cc00ff007b82 */ /* 0x000e620000000800 */
[----:B------:R-:W2:Y:S01]  /*55e0*/  LDCU.64 UR8, c[0x0][0x888] ;  /* 0x00011100ff0877ac */ /* 0x000ea20008000a00 */
[----:B------:R-:W-:Y:S02]  /*55f0*/  HFMA2 R25, -RZ, RZ, 0, 0 ;  /* 0x00000000ff197431 */ /* 0x000fe400000001ff */
[----:B------:R-:W-:Y:S01]  /*5600*/  IMAD.MOV.U32 R34, RZ, RZ, 0x1 ;  /* 0x00000001ff227424 */ /* 0x000fe200078e00ff */
[----:B------:R-:W-:Y:S01]  /*5610*/  MOV R23, 0x1000 ;  /* 0x0000100000177802 */ /* 0x000fe20000000f00 */
[----:B------:R-:W3:Y:S01]  /*5620*/  LDCU.64 UR4, c[0x0][0x890] ;  /* 0x00011200ff0477ac */ /* 0x000ee20008000a00 */
[----:B------:R-:W-:Y:S01]  /*5630*/  IMAD.MOV.U32 R27, RZ, RZ, RZ ;  /* 0x000000ffff1b7224 */ /* 0x000fe200078e00ff */
[----:B------:R-:W4:Y:S01]  /*5640*/  LDC R19, c[0x0][0x370] ;  /* 0x0000dc00ff137b82 */ /* 0x000f220000000800 */
[----:B------:R-:W-:Y:S01]  /*5650*/  UMOV UR7, 0x400 ;  /* 0x0000040000077882 */ /* 0x000fe20000000000 */
[----:B------:R-:W-:-:S02]  /*5660*/  UPLOP3.LUT UP1, UPT, UPT, UPT, UPT, 0x40, 0x4 ;  /* 0x000000000004789c */ /* 0x000fc40003f2e870 */
[----:B------:R-:W-:Y:S01]  /*5670*/  ULEA UR7, UR37, UR7, 0x18 ;  /* 0x0000000725077291 */ /* 0x000fe2000f8ec0ff */
[----:B------:R-:W-:-:S03]  /*5680*/  UMOV UR13, URZ ;  /* 0x000000ff000d7c82 */ /* 0x000fc60008000000 */
[----:B------:R-:W4:Y:S01]  /*5690*/  LDC R2, c[0x0][0xb0c] ;  /* 0x0002c300ff027b82 */ /* 0x000f220000000800 */
[----:B--2---:R-:W-:Y:S02]  /*56a0*/  UISETP.NE.U32.AND UP4, UPT, UR8, URZ, UPT ;  /* 0x000000ff0800728c */ /* 0x004fe4000bf85070 */
[----:B---3--:R-:W-:-:S05]  /*56b0*/  UISETP.NE.U32.AND UP5, UPT, UR4, URZ, UPT ;  /* 0x000000ff0400728c */ /* 0x008fca000bfa5070 */
[----:B------:R-:W2:Y:S01]  /*56c0*/  LDC R18, c[0x0][0xb20] ;  /* 0x0002c800ff127b82 */ /* 0x000ea20000000800 */
[----:B-1----:R-:W-:Y:S01]  /*56d0*/  ISETP.NE.AND P1, PT, R0, 0x1, PT ;  /* 0x000000010000780c */ /* 0x002fe20003f25270 */
[----:B------:R-:W-:Y:S02]  /*56e0*/  UISETP.NE.AND.EX UP4, UPT, UR9, URZ, UPT, UP4 ;  /* 0x000000ff0900728c */ /* 0x000fe4000bf85340 */
[----:B------:R-:W-:-:S04]  /*56f0*/  UISETP.NE.AND.EX UP5, UPT, UR5, URZ, UPT, UP5 ;  /* 0x000000ff0500728c */ /* 0x000fc8000bfa5350 */
[----:B-----5:R-:W1:Y:S08]  /*5700*/  LDC.64 R32, c[0x0][0x348] ;  /* 0x0000d200ff207b82 */ /* 0x020e700000000a00 */
[----:B------:R-:W3:Y:S08]  /*5710*/  LDC.64 R16, c[0x0][0xb10] ;  /* 0x0002c400ff107b82 */ /* 0x000ef00000000a00 */
[----:B------:R-:W1:Y:S08]  /*5720*/  LDC.64 R6, c[0x0][0xb18] ;  /* 0x0002c600ff067b82 */ /* 0x000e700000000a00 */
[----:B------:R-:W1:Y:S08]  /*5730*/  LDC.64 R4, c[0x0][0xb28] ;  /* 0x0002ca00ff047b82 */ /* 0x000e700000000a00 */
[----:B--2-4-:R-:W1:Y:S02]  /*5740*/  LDC R22, c[0x0][0x374] ;  /* 0x0000dd00ff167b82 */ /* 0x014e640000000800 */
.L_x_126:
[----:B------:R-:W-:Y:S02]  /*5750*/  LEA R0, R27, UR7, 0x3 ;  /* 0x000000071b007c11 */ /* 0x000fe4000f8e18ff */
[----:B------:R-:W-:Y:S02]  /*5760*/  SHF.L.U32 R3, R25, 0x1f, RZ ;  /* 0x0000001f19037819 */ /* 0x000fe400000006ff */
[----:B------:R-:W-:Y:S02]  /*5770*/  LEA R28, R27, UR7, 0x4 ;  /* 0x000000071b1c7c11 */ /* 0x000fe4000f8e20ff */
[----:B--2---:R-:W2:Y:S02]  /*5780*/  SYNCS.PHASECHK.TRANS64.TRYWAIT P0, [R0+URZ+0x270], R3 ;  /* 0x00027003000075a7 */ /* 0x004ea400080011ff */
[----:B--2---:R-:W-:Y:S05]  /*5790*/  @!P0 BRA `(.L_x_118) ;  /* 0x0000004400988947 */ /* 0x004fea0003800000 */
.L_x_257:
[----:B------:R-:W-:Y:S01]  /*57a0*/  ISETP.GE.AND P0, PT, R26, 0x1, PT ;  /* 0x000000011a00780c */ /* 0x000fe20003f06270 */
[----:B------:R-:W4:Y:S01]  /*57b0*/  LDS.128 R28, [R28+0x300] ;  /* 0x000300001c1c7984 */ /* 0x000f220000000c00 */
[----:B--2---:R-:W-:Y:S01]  /*57c0*/  VIADD R0, R0, 0x280 ;  /* 0x0000028000007836 */ /* 0x004fe20000000000 */
[----:B------:R-:W-:Y:S01]  /*57d0*/  @!PT LDS RZ, [RZ] ;  /* 0x00000000fffff984 */ /* 0x000fe20000000800 */
[----:B------:R-:W-:Y:S01]  /*57e0*/  @!PT LDS RZ, [RZ] ;  /* 0x00000000fffff984 */ /* 0x000fe20000000800 */
[----:B------:R-:W-:Y:S01]  /*57f0*/  @!PT LDS RZ, [RZ] ;  /* 0x00000000fffff984 */ /* 0x000fe20000000800 */
[----:B------:R-:W-:Y:S01]  /*5800*/  @!PT LDS RZ, [RZ] ;  /* 0x00000000fffff984 */ /* 0x000fe20000000800 */
[----:B------:R2:W-:Y:S06]  /*5810*/  MEMBAR.ALL.CTA ;  /* 0x0000000000007992 */ /* 0x0005ec0000008000 */
[----:B--2---:R-:W2:Y:S01]  /*5820*/  FENCE.VIEW.ASYNC.S ;  /* 0x00000000000073c6 */ /* 0x004ea20000000000 */
[----:B------:R-:W-:Y:S04]  /*5830*/  PRMT R0, RZ, 0x654, R0 ;  /* 0x00000654ff007816 */ /* 0x000fe80000000000 */
[----:B--2---:R2:W-:Y:S01]  /*5840*/  SYNCS.ARRIVE.TRANS64.RED.A1T0 RZ, [R0+URZ], RZ ;  /* 0x000000ff00ff79a7 */ /* 0x0045e200081004ff */
[----:B----4-:R-:W-:Y:S11]  /*5850*/  LOP3.LUT P3, RZ, R30, 0x1, RZ, 0xc0, !PT ;  /* 0x000000011eff7812 */ /* 0x010ff6000786c0ff */
[----:B------:R-:W-:Y:S02]  /*5860*/  @!UPT UIADD3 URZ, UPT, UPT, URZ, URZ, URZ ;  /* 0x000000fffffff290 */ /* 0x000fe4000fffe0ff */
[----:B------:R-:W-:Y:S02]  /*5870*/  @P3 MOV R13, R28 ;  /* 0x0000001c000d3202 */ /* 0x000fe40000000f00 */
[----:B------:R-:W-:Y:S01]  /*5880*/  @P3 LOP3.LUT R8, R29, 0xffff, RZ, 0xc0, !PT ;  /* 0x0000ffff1d083812 */ /* 0x000fe200078ec0ff */
[----:B--2---:R-:W-:Y:S06]  /*5890*/  @!P0 BRA `(.L_x_119) ;  /* 0x0000000000a48947 */ /* 0x004fec0003800000 */
[----:B-1----:R-:W-:Y:S01]  /*58a0*/  IMAD.HI.U32 R37, R22, R7, RZ ;  /* 0x0000000716257227 */ /* 0x002fe200078e00ff */
[----:B------:R-:W-:Y:S02]  /*58b0*/  ISETP.NE.AND P0, PT, R6, 0x1, PT ;  /* 0x000000010600780c */ /* 0x000fe40003f05270 */
[----:B------:R-:W-:Y:S01]  /*58c0*/  ISETP.NE.AND P2, PT, R26, 0x1, PT ;  /* 0x000000011a00780c */ /* 0x000fe20003f45270 */
[----:B---3--:R-:W-:Y:S01]  /*58d0*/  IMAD.HI.U32 R36, R19, R16, RZ ;  /* 0x0000001013247227 */ /* 0x008fe200078e00ff */
[----:B------:R-:W-:Y:S02]  /*58e0*/  SHF.R.U32.HI R37, RZ, R18, R37 ;  /* 0x00000012ff257219 */ /* 0x000fe40000011625 */
[----:B------:R-:W-:Y:S01]  /*58f0*/  ISETP.NE.AND P4, PT, R2, 0x1, PT ;  /* 0x000000010200780c */ /* 0x000fe20003f85270 */
[----:B------:R-:W-:Y:S01]  /*5900*/  IMAD.HI.U32 R38, R13, R16, RZ ;  /* 0x000000100d267227 */ /* 0x000fe200078e00ff */
[----:B------:R-:W-:Y:S02]  /*5910*/  SHF.R.U32.HI R36, RZ, R17, R36 ;  /* 0x00000011ff247219 */ /* 0x000fe40000011624 */
[----:B------:R-:W-:Y:S01]  /*5920*/  SEL R3, R22, R37, !P0 ;  /* 0x0000002516037207 */ /* 0x000fe20004000000 */
[C---:B------:R-:W-:Y:S01]  /*5930*/  IMAD.HI.U32 R37, R8.reuse, R7, RZ ;  /* 0x0000000708257227 */ /* 0x040fe200078e00ff */
[----:B------:R-:W-:Y:S02]  /*5940*/  SEL R11, R19, R36, !P4 ;  /* 0x00000024130b7207 */ /* 0x000fe40006000000 */
[----:B------:R-:W-:Y:S01]  /*5950*/  SHF.R.U32.HI R38, RZ, R17, R38 ;  /* 0x00000011ff267219 */ /* 0x000fe20000011626 */
[----:B------:R-:W-:Y:S01]  /*5960*/  IMAD.HI.U32 R40, R3, R4, RZ ;  /* 0x0000000403287227 */ /* 0x000fe200078e00ff */
[----:B------:R-:W-:Y:S03]  /*5970*/  SHF.R.U32.HI R37, RZ, R18, R37 ;  /* 0x00000012ff257219 */ /* 0x000fe60000011625 */
[----:B------:R-:W-:Y:S01]  /*5980*/  IMAD.HI.U32 R36, R11, R4, RZ ;  /* 0x000000040b247227 */ /* 0x000fe200078e00ff */
[----:B------:R-:W-:Y:S02]  /*5990*/  @P2 SHF.R.U32.HI R3, RZ, R5, R40 ;  /* 0x00000005ff032219 */ /* 0x000fe40000011628 */
[----:B------:R-:W-:Y:S02]  /*59a0*/  SEL R9, R8, R37, !P0 ;  /* 0x0000002508097207 */ /* 0x000fe40004000000 */
[----:B------:R-:W-:Y:S01]  /*59b0*/  @P2 SHF.R.U32.HI R11, RZ, R5, R36 ;  /* 0x00000005ff0b2219 */ /* 0x000fe20000011624 */
[C---:B------:R-:W-:Y:S01]  /*59c0*/  IMAD R10, R26.reuse, R3, RZ ;  /* 0x000000031a0a7224 */ /* 0x040fe200078e02ff */
[----:B------:R-:W-:Y:S01]  /*59d0*/  SEL R3, R13, R38, !P4 ;  /* 0x000000260d037207 */ /* 0x000fe20006000000 */
[C---:B------:R-:W-:Y:S03]  /*59e0*/  IMAD.HI.U32 R14, R9.reuse, R4, RZ ;  /* 0x00000004090e7227 */ /* 0x040fe600078e00ff */
[----:B------:R-:W-:Y:S01]  /*59f0*/  ISETP.GE.AND P0, PT, R9, R10, PT ;  /* 0x0000000a0900720c */ /* 0x000fe20003f06270 */
[C---:B------:R-:W-:Y:S01]  /*5a00*/  IMAD R12, R26.reuse, R11, RZ ;  /* 0x0000000b1a0c7224 */ /* 0x040fe200078e02ff */
[-C--:B------:R-:W-:Y:S04]  /*5a10*/  SHF.R.U32.HI R14, RZ, R5.reuse, R14 ;  /* 0x00000005ff0e7219 */ /* 0x080fe8000001160e */
[----:B------:R-:W-:Y:S02]  /*5a20*/  ISETP.GE.OR P0, PT, R3, R12, P0 ;  /* 0x0000000c0300720c */ /* 0x000fe40000706670 */
[----:B------:R-:W-:Y:S05]  /*5a30*/  SEL R15, R9, R14, !P2 ;  /* 0x0000000e090f7207 */ /* 0x000fea0005000000 */
[----:B------:R-:W-:Y:S04]  /*5a40*/  IMAD.MOV R14, RZ, RZ, -R15 ;  /* 0x000000ffff0e7224 */ /* 0x000fe800078e0a0f */
[----:B------:R-:W-:Y:S02]  /*5a50*/  IMAD R14, R26, R14, R9 ;  /* 0x0000000e1a0e7224 */ /* 0x000fe400078e0209 */
[C---:B------:R-:W-:Y:S05]  /*5a60*/  @!P0 IMAD.HI.U32 R10, R3.reuse, R4, RZ ;  /* 0x00000004030a8227 */ /* 0x040fea00078e00ff */
[----:B------:R-:W-:Y:S04]  /*5a70*/  @!P0 SHF.R.U32.HI R10, RZ, R5, R10 ;  /* 0x00000005ff0a8219 */ /* 0x000fe8000001160a */
[----:B------:R-:W-:Y:S01]  /*5a80*/  @!P0 SEL R0, R3, R10, !P2 ;  /* 0x0000000a03008207 */ /* 0x000fe20005000000 */
[----:B------:R-:W-:Y:S03]  /*5a90*/  IMAD.MOV R10, RZ, RZ, -R3 ;  /* 0x000000ffff0a7224 */ /* 0x000fe600078e0a03 */
[----:B------:R-:W-:Y:S01]  /*5aa0*/  @!P0 IADD3 R15, PT, PT, R15, -R0, RZ ;  /* 0x800000000f0f8210 */ /* 0x000fe20007ffe0ff */
[----:B------:R-:W-:Y:S01]  /*5ab0*/  @!P0 IMAD R0, R11, R14, R0 ;  /* 0x0000000e0b008224 */ /* 0x000fe200078e0200 */
[----:B------:R-:W-:Y:S01]  /*5ac0*/  IADD3 R11, PT, PT, -R9, RZ, RZ ;  /* 0x000000ff090b7210 */ /* 0x000fe20007ffe1ff */
[----:B------:R-:W-:Y:S02]  /*5ad0*/  IMAD R13, R2, R10, R13 ;  /* 0x0000000a020d7224 */ /* 0x000fe400078e020d */
[----:B------:R-:W-:Y:S02]  /*5ae0*/  @!P0 IMAD R9, R15, R26, R3 ;  /* 0x0000001a0f098224 */ /* 0x000fe400078e0203 */
[----:B------:R-:W-:Y:S02]  /*5af0*/  @!P0 IMAD.MOV.U32 R3, RZ, RZ, R0 ;  /* 0x000000ffff038224 */ /* 0x000fe400078e0000 */
[----:B------:R-:W-:Y:S02]  /*5b00*/  IMAD R8, R6, R11, R8 ;  /* 0x0000000b06087224 */ /* 0x000fe400078e0208 */
[----:B------:R-:W-:Y:S02]  /*5b10*/  IMAD R13, R3, R2, R13 ;  /* 0x00000002030d7224 */ /* 0x000fe400078e020d */
[----:B------:R-:W-:Y:S02]  /*5b20*/  IMAD R8, R9, R6, R8 ;  /* 0x0000000609087224 */ /* 0x000fe400078e0208 */
.L_x_119:
[----:B------:R-:W-:Y:S05]  /*5b30*/  BRA.U UP1, `(.L_x_120) ;  /* 0x0000000101107547 */ /* 0x000fea000b800000 */
[----:B------:R-:W-:Y:S04]  /*5b40*/  MOV R0, UR6 ;  /* 0x0000000600007c02 */ /* 0x000fe80008000f00 */
[----:B------:R-:W-:Y:S04]  /*5b50*/  SHF.L.U32 R3, R0, 0x1f, RZ ;  /* 0x0000001f00037819 */ /* 0x000fe800000006ff */
[----:B------:R-:W2:Y:S02]  /*5b60*/  SYNCS.PHASECHK.TRANS64.TRYWAIT P0, [UR7+0x268], R3 ;  /* 0x00026803ff0075a7 */ /* 0x000ea40008001107 */
[----:B--2---:R-:W-:Y:S05]  /*5b70*/  @!P0 BRA `(.L_x_121) ;  /* 0x0000004000b48947 */ /* 0x004fea0003800000 */
.L_x_120:
[----:B------:R-:W-:Y:S02]  /*5b80*/  R2UR UR27, R21 ;  /* 0x00000000151b72ca */ /* 0x000fe400000e0000 */
[----:B------:R-:W-:Y:S02]  /*5b90*/  R2UR UR26, R20 ;  /* 0x00000000141a72ca */ /* 0x000fe400000e0000 */
[----:B------:R-:W-:Y:S04]  /*5ba0*/  ISETP.NE.U32.AND P2, PT, RZ, UR4, PT ;  /* 0x00000004ff007c0c */ /* 0x000fe8000bf45070 */
[----:B------:R-:W-:Y:S05]  /*5bb0*/  ISETP.NE.AND.EX P2, PT, RZ, UR5, PT, P2 ;  /* 0x00000005ff007c0c */ /* 0x000fea000bf45320 */
[----:B------:R-:W-:Y:S02]  /*5bc0*/  USHF.L.U32 UR27, UR27, 0x6, URZ ;  /* 0x000000061b1b7899 */ /* 0x000fe400080006ff */
[----:B------:R-:W-:Y:S01]  /*5bd0*/  USHF.L.U32 UR26, UR26, 0x6, URZ ;  /* 0x000000061a1a7899 */ /* 0x000fe200080006ff */
[----:B------:R-:W-:Y:S11]  /*5be0*/  BRA.U !UP5, `(.L_x_122) ;  /* 0x000000010d347547 */ /* 0x000ff6000b800000 */
[----:B------:R-:W-:Y:S01]  /*5bf0*/  UPLOP3.LUT UP0, UPT, UPT, UPT, UP4, 0x80, 0x8 ;  /* 0x000000000008789c */ /* 0x000fe20003f0f040 */
[----:B--2---:R-:W-:Y:S02]  /*5c00*/  HFMA2 R0, -RZ, RZ, 0, 5.9604644775390625e-08 ;  /* 0x00000001ff007431 */ /* 0x004fe400000001ff */
[----:B------:R-:W-:Y:S03]  /*5c10*/  IMAD.MOV.U32 R59, RZ, RZ, 0x1 ;  /* 0x00000001ff3b7424 */ /* 0x000fe600078e00ff */
[----:B------:R-:W-:Y:S05]  /*5c20*/  PLOP3.LUT P0, PT, PT, PT, UP0, 0x80, 0x8 ;  /* 0x000000000008781c */ /* 0x000fea0003f0f008 */
[----:B------:R-:W2:Y:S01]  /*5c30*/  @UP0 LDCU.64 UR10, c[0x0][0x888] ;  /* 0x00011100ff0a07ac */ /* 0x000ea20008000a00 */
[----:B------:R-:W-:Y:S07]  /*5c40*/  @UP0 UIMAD UR8, UR36, UR4, URZ ;  /* 0x00000004240802a4 */ /* 0x000fee000f8e02ff */
[----:B------:R-:W-:Y:S01]  /*5c50*/  @!P0 PRMT R59, R0, 0x7610, R59 ;  /* 0x00007610003b8816 */ /* 0x000fe2000000003b */
[----:B--2---:R-:W-:Y:S03]  /*5c60*/  @UP0 UIMAD.WIDE UR10, UR8, 0x4, UR10 ;  /* 0x00000004080a08a5 */ /* 0x004fe6000f8e020a */
[----:B------:R-:W2:Y:S03]  /*5c70*/  @!UP0 LDCU UR8, c[0x0][0x880] ;  /* 0x00011000ff0887ac */ /* 0x000ea60008000800 */
[----:B------:R-:W-:Y:S01]  /*5c80*/  IMAD.U32 R10, RZ, RZ, UR10 ;  /* 0x0000000aff0a7e24 */ /* 0x000fe2000f8e00ff */
[----:B------:R-:W-:Y:S05]  /*5c90*/  MOV R11, UR11 ;  /* 0x0000000b000b7c02 */ /* 0x000fea0008000f00 */
[----:B------:R4:W5:Y:S02]  /*5ca0*/  @P0 LDG.E R35, desc[UR46][R10.64] ;  /* 0x0000002e0a230981 */ /* 0x000964000c1e1900 */
[----:B--2-4-:R-:W-:Y:S07]  /*5cb0*/  @!P0 IMAD.U32 R35, RZ, RZ, UR8 ;  /* 0x00000008ff238e24 */ /* 0x014fee000f8e00ff */
.L_x_122:
[----:B-----5:R-:W-:Y:S01]  /*5cc0*/  @!P2 FSETP.EQ.AND P0, PT, R35, RZ, PT ;  /* 0x000000ff2300a20b */ /* 0x020fe20003f02000 */
[----:B------:R-:W-:Y:S01]  /*5cd0*/  @!UPT UIADD3 URZ, UPT, UPT, URZ, URZ, URZ ;  /* 0x000000fffffff290 */ /* 0x000fe2000fffe0ff */
[----:B------:R-:W-:Y:S11]  /*5ce0*/  @!P2 BRA `(.L_x_123) ;  /* 0x000000000014a947 */ /* 0x000ff60003800000 */
[----:B------:R-:W-:Y:S02]  /*5cf0*/  LOP3.LUT P2, RZ, R59, 0xff, RZ, 0xc0, !PT ;  /* 0x000000ff3bff7812 */ /* 0x000fe4000784c0ff */
[----:B------:R-:W-:Y:S04]  /*5d00*/  PLOP3.LUT P0, PT, PT, PT, UP0, 0x80, 0x8 ;  /* 0x000000000008781c */ /* 0x000fe80003f0f008 */
[----:B------:R-:W-:Y:S07]  /*5d10*/  PLOP3.LUT P0, PT, P0, PT, PT, 0x8, 0x80 ;  /* 0x000000000080781c */ /* 0x000fee000070e170 */
[----:B------:R-:W-:Y:S11]  /*5d20*/  @P2 FSETP.EQ.AND P0, PT, R35, RZ, PT ;  /* 0x000000ff2300220b */ /* 0x000ff60003f02000 */
[----:B------:R-:W-:Y:S02]  /*5d30*/  @!UPT UIADD3 URZ, UPT, UPT, URZ, URZ, URZ ;  /* 0x000000fffffff290 */ /* 0x000fe4000fffe0ff */
.L_x_123:
[----:B------:R-:W-:Y:S01]  /*5d40*/  ULEA UR15, UR13, UR7, 0x3 ;  /* 0x000000070d0f7291 */ /* 0x000fe2000f8e18ff */
[----:B--2---:R-:W-:Y:S02]  /*5d50*/  SHF.L.U32 R3, R34, 0x1f, RZ ;  /* 0x0000001f22037819 */ /* 0x004fe400000006ff */
[----:B------:R-:W-:Y:S04]  /*5d60*/  ELECT P4, URZ, PT ;  /* 0x0000000000ff782f */ /* 0x000fe80003880000 */
[----:B------:R-:W-:Y:S02]  /*5d70*/  PLOP3.LUT P4, PT, P0, P4, PT, 0xf2, 0x2f ;  /* 0x00000000002f781c */ /* 0x000fe40000789e72 */
[----:B------:R-:W2:Y:S11]  /*5d80*/  SYNCS.PHASECHK.TRANS64.TRYWAIT P2, [UR15+0x248], R3 ;  /* 0x00024803ff0075a7 */ /* 0x000eb6000804110f */
[----:B-1----:R-:W-:Y:S05]  /*5d90*/  @!P4 IADD3 R20, P0, PT, R32, 0x580, RZ ;  /* 0x000005802014c810 */ /* 0x002fea0007f1e0ff */
[----:B------:R-:W-:Y:S01]  /*5da0*/  @!P4 IMAD.X R12, RZ, RZ, R33, P0 ;  /* 0x000000ffff0cc224 */ /* 0x000fe200000e0621 */
[----:B--2---:R-:W-:Y:S07]  /*5db0*/  @!P2 BRA `(.L_x_124) ;  /* 0x00000040003ca947 */ /* 0x004fee0003800000 */
.L_x_260:
[----:B------:R-:W2:Y:S01]  /*5dc0*/  LDC.64 R14, c[0x0][0xb10] ;  /* 0x0002c400ff0e7b82 */ /* 0x000ea20000000a00 */
[----:B------:R-:W-:Y:S01]  /*5dd0*/  @!P4 R2UR UR8, R12 ;  /* 0x000000000c08c2ca */ /* 0x000fe200000e0000 */
[----:B------:R-:W-:Y:S01]  /*5de0*/  VOTEU.ALL UP3, P4 ;  /* 0x0000000000ff7886 */ /* 0x000fe20002060000 */
[----:B------:R-:W-:Y:S01]  /*5df0*/  @!P4 R2UR UR9, R20 ;  /* 0x000000001409c2ca */ /* 0x000fe200000e0000 */
[----:B------:R-:W-:Y:S01]  /*5e00*/  UIADD3 UR25, UPT, UPT, UR15, 0x230, URZ ;  /* 0x000002300f197890 */ /* 0x000fe2000fffe0ff */
[----:B------:R-:W-:Y:S03]  /*5e10*/  @P3 SHF.R.U32.HI R24, RZ, 0x10, R29 ;  /* 0x00000010ff183819 */ /* 0x000fe6000001161d */
[----:B------:R-:W4:Y:S01]  /*5e20*/  LDC.64 R10, c[0x0][0xb18] ;  /* 0x0002c600ff0a7b82 */ /* 0x000f220000000a00 */
[----:B------:R-:W-:Y:S01]  /*5e30*/  UIADD3 UR14, UPT, UPT, UR13, 0x1, URZ ;  /* 0x000000010d0e7890 */ /* 0x000fe2000fffe0ff */
[----:B------:R-:W-:Y:S01]  /*5e40*/  VIADD R27, R27, 0x1 ;  /* 0x000000011b1b7836 */ /* 0x000fe20000000000 */
[----:B------:R-:W-:Y:S01]  /*5e50*/  VOTEU.ALL UP2, P4 ;  /* 0x0000000000ff7886 */ /* 0x000fe20002040000 */
[----:B------:R-:W-:Y:S01]  /*5e60*/  UMOV UR18, 0x0 ;  /* 0x0000000000127882 */ /* 0x000fe20000000000 */
[----:B------:R-:W-:Y:S03]  /*5e70*/  UISETP.NE.AND UP6, UPT, UR14, 0x3, UPT ;  /* 0x000000030e00788c */ /* 0x000fe6000bfc5270 */
[----:B-1----:R-:W1:Y:S01]  /*5e80*/  @!P1 LDC R0, c[0x0][0xb20] ;  /* 0x0002c800ff009b82 */ /* 0x002e620000000800 */
[----:B------:R-:W-:Y:S01]  /*5e90*/  UMOV UR19, 0x10000000 ;  /* 0x1000000000137882 */ /* 0x000fe20000000000 */
[----:B------:R-:W-:Y:S01]  /*5ea0*/  IMAD.U32 R21, RZ, RZ, UR8 ;  /* 0x00000008ff157e24 */ /* 0x000fe2000f8e00ff */
[----:B------:R-:W-:Y:S05]  /*5eb0*/  @!UP3 ULEA UR8, UR13, UR7, 0xc ;  /* 0x000000070d08b291 */ /* 0x000fea000f8e60ff */
[----:B------:R-:W5:Y:S01]  /*5ec0*/  @!P1 LDC R3, c[0x0][0xb0c] ;  /* 0x0002c300ff039b82 */ /* 0x000f620000000800 */
[----:B------:R-:W-:Y:S01]  /*5ed0*/  IMAD.U32 R20, RZ, RZ, UR9 ;  /* 0x00000009ff147e24 */ /* 0x000fe2000f8e00ff */
[----:B------:R-:W-:Y:S01]  /*5ee0*/  UMOV UR28, UR36 ;  /* 0x00000024001c7c82 */ /* 0x000fe20008000000 */
[----:B------:R-:W-:Y:S01]  /*5ef0*/  @!P4 R2UR UR21, R21 ;  /* 0x000000001515c2ca */ /* 0x000fe200000e0000 */
[----:B------:R-:W-:Y:S02]  /*5f00*/  @!UP3 UIADD3 UR24, UPT, UPT, UR8, 0x400, URZ ;  /* 0x000004000818b890 */ /* 0x000fe4000fffe0ff */
[----:B------:R-:W-:Y:S01]  /*5f10*/  @!P4 R2UR UR20, R20 ;  /* 0x000000001414c2ca */ /* 0x000fe200000e0000 */
[----:B------:R-:W-:Y:S01]  /*5f20*/  @!UP3 UIADD3 UR10, UPT, UPT, UR26, 0x20, URZ ;  /* 0x000000201a0ab890 */ /* 0x000fe2000fffe0ff */
[----:B------:R-:W-:Y:S01]  /*5f30*/  @!P4 IMAD.MOV.U32 R20, RZ, RZ, 0x1000 ;  /* 0x00001000ff14c424 */ /* 0x000fe200078e00ff */
[----:B------:R-:W-:Y:S02]  /*5f40*/  @!UP3 UIADD3 UR8, UPT, UPT, UR8, 0xc00, URZ ;  /* 0x00000c000808b890 */ /* 0x000fe4000fffe0ff */
[----:B------:R-:W-:Y:S01]  /*5f50*/  USEL UR9, URZ, 0x1, UP6 ;  /* 0x00000001ff097887 */ /* 0x000fe2000b000000 */
[----:B------:R-:W-:Y:S01]  /*5f60*/  VOTEU.ALL UP1, P4 ;  /* 0x0000000000ff7886 */ /* 0x000fe20002020000 */
[----:B------:R-:W-:Y:S01]  /*5f70*/  UMOV UR11, UR27 ;  /* 0x0000001b000b7c82 */ /* 0x000fe20008000000 */
[----:B------:R-:W-:Y:S01]  /*5f80*/  UMOV UR12, UR36 ;  /* 0x00000024000c7c82 */ /* 0x000fe20008000000 */
[----:B------:R-:W-:Y:S02]  /*5f90*/  UPRMT UR16, UR37, 0x654, UR25 ;  /* 0x0000065425107896 */ /* 0x000fe40008000019 */
[----:B------:R-:W-:Y:S01]  /*5fa0*/  LOP3.LUT R34, R34, UR9, RZ, 0x3c, !PT ;  /* 0x0000000922227c12 */ /* 0x000fe2000f8e3cff */
[----:B------:R-:W-:Y:S01]  /*5fb0*/  UMOV UR9, UR25 ;  /* 0x0000001900097c82 */ /* 0x000fe20008000000 */
[----:B------:R1:W-:Y:S01]  /*5fc0*/  @!UP2 UTMALDG.3D [UR24], [UR20], desc[UR18] ;  /* 0x000012181400a5b4 */ /* 0x0003e20008011000 */
[----:B------:R-:W-:Y:S01]  /*5fd0*/  USEL UR14, UR14, URZ, UP6 ;  /* 0x000000ff0e0e7287 */ /* 0x000fe2000b000000 */
[----:B------:R-:W-:Y:S03]  /*5fe0*/  SHF.L.U32 R12, R34, 0x1f, RZ ;  /* 0x0000001f220c7819 */ /* 0x000fe600000006ff */
[----:B------:R-:W-:Y:S01]  /*5ff0*/  ULEA UR13, UR14, UR7, 0x3 ;  /* 0x000000070e0d7291 */ /* 0x000fe2000f8e18ff */
[----:B--2---:R-:W-:Y:S01]  /*6000*/  @!P1 IMAD.HI.U32 R14, R13, R14, RZ ;  /* 0x0000000e0d0e9227 */ /* 0x004fe200078e00ff */
[----:B----4-:R-:W-:Y:S01]  /*6010*/  @!P1 ISETP.NE.AND P0, PT, R10, 0x1, PT ;  /* 0x000000010a00980c */ /* 0x010fe20003f05270 */
[----:B------:R2:W-:Y:S01]  /*6020*/  @!UP1 UTMALDG.3D [UR8], [UR20], desc[UR18] ;  /* 0x00001208140095b4 */ /* 0x0005e20008011000 */
[----:B------:R2:W-:Y:S01]  /*6030*/  @!P4 SYNCS.ARRIVE.TRANS64.RED.A0TR RZ, [UR15+0x230], R20 ;  /* 0x00023014ffffc9a7 */ /* 0x0005e2000830040f */
[C---:B------:R-:W-:Y:S01]  /*6040*/  @!P1 IMAD.HI.U32 R11, R8.reuse, R11, RZ ;  /* 0x0000000b080b9227 */ /* 0x040fe200078e00ff */
[----:B------:R-:W-:Y:S02]  /*6050*/  @!P1 SHF.R.U32.HI R14, RZ, R15, R14 ;  /* 0x0000000fff0e9219 */ /* 0x000fe4000001160e */
[----:B-----5:R-:W-:Y:S02]  /*6060*/  @!P1 ISETP.NE.AND P2, PT, R3, 0x1, PT ;  /* 0x000000010300980c */ /* 0x020fe40003f45270 */
[----:B-1----:R-:W-:Y:S02]  /*6070*/  @!P1 SHF.R.U32.HI R9, RZ, R0, R11 ;  /* 0x00000000ff099219 */ /* 0x002fe4000001160b */
[----:B------:R-:W-:Y:S02]  /*6080*/  @!P1 SEL R14, R13, R14, !P2 ;  /* 0x0000000e0d0e9207 */ /* 0x000fe40005000000 */
[----:B------:R-:W-:Y:S05]  /*6090*/  @!P1 SEL R9, R8, R9, !P0 ;  /* 0x0000000908099207 */ /* 0x000fea0004000000 */
[----:B------:R-:W-:Y:S01]  /*60a0*/  @!P1 IMAD.IADD R0, R9, 0x1, -R14 ;  /* 0x0000000109009824 */ /* 0x000fe200078e0a0e */
[----:B------:R-:W-:Y:S01]  /*60b0*/  SYNCS.ARRIVE.TRANS64.RED.A1T0 RZ, [UR16], RZ ;  /* 0x000000ffffff79a7 */ /* 0x000fe20008100410 */
[----:B------:R-:W-:Y:S02]  /*60c0*/  @!P1 IMAD.IADD R9, R14, 0x1, -R9 ;  /* 0x000000010e099824 */ /* 0x000fe400078e0a09 */
[----:B------:R-:W-:Y:S02]  /*60d0*/  @!P1 IMAD R13, R0, R3, R13 ;  /* 0x00000003000d9224 */ /* 0x000fe400078e020d */
[----:B------:R-:W-:Y:S01]  /*60e0*/  @!P1 IMAD R8, R9, R10, R8 ;  /* 0x0000000a09089224 */ /* 0x000fe200078e0208 */
[----:B------:R-:W1:Y:S02]  /*60f0*/  SYNCS.PHASECHK.TRANS64.TRYWAIT P5, [UR13+0x248], R12 ;  /* 0x0002480cff0075a7 */ /* 0x000e6400080a110d */
[----:B-12---:R-:W-:Y:S05]  /*6100*/  @!P5 BRA `(.L_x_125) ;  /* 0x0000003c0080d947 */ /* 0x006fea0003800000 */
.L_x_262:
[----:B------:R-:W-:Y:S01]  /*6110*/  UIADD3 UR17, UPT, UPT, UR13, 0x230, URZ ;  /* 0x000002300d117890 */ /* 0x000fe2000fffe0ff */
[----:B-1----:R-:W-:Y:S01]  /*6120*/  @!P4 IADD3 R3, P0, PT, R32, 0x580, RZ ;  /* 0x000005802003c810 */ /* 0x002fe20007f1e0ff */
[----:B------:R-:W-:Y:S01]  /*6130*/  VOTEU.ALL UP2, P4 ;  /* 0x0000000000ff7886 */ /* 0x000fe20002040000 */
[----:B------:R-:W-:Y:S01]  /*6140*/  UMOV UR22, 0x0 ;  /* 0x0000000000167882 */ /* 0x000fe20000000000 */
[----:B------:R-:W-:Y:S01]  /*6150*/  UPRMT UR15, UR37, 0x654, UR17 ;  /* 0x00000654250f7896 */ /* 0x000fe20008000011 */
[----:B------:R-:W-:Y:S01]  /*6160*/  @!P4 R2UR UR9, R3 ;  /* 0x000000000309c2ca */ /* 0x000fe200000e0000 */
[----:B------:R-:W-:Y:S01]  /*6170*/  @!P4 IMAD.X R0, RZ, RZ, R33, P0 ;  /* 0x000000ffff00c224 */ /* 0x000fe200000e0621 */
[----:B------:R-:W-:Y:S01]  /*6180*/  UMOV UR23, 0x10000000 ;  /* 0x1000000000177882 */ /* 0x000fe20000000000 */
[----:B------:R-:W-:Y:S01]  /*6190*/  UMOV UR19, UR27 ;  /* 0x0000001b00137c82 */ /* 0x000fe20008000000 */
[----:B------:R-:W-:Y:S01]  /*61a0*/  UMOV UR20, UR36 ;  /* 0x0000002400147c82 */ /* 0x000fe20008000000 */
[----:B------:R-:W-:Y:S01]  /*61b0*/  UMOV UR11, UR27 ;  /* 0x0000001b000b7c82 */ /* 0x000fe20008000000 */
[----:B------:R-:W-:Y:S01]  /*61c0*/  @!P4 R2UR UR8, R0 ;  /* 0x000000000008c2ca */ /* 0x000fe200000e0000 */
[----:B------:R-:W-:Y:S01]  /*61d0*/  UMOV UR12, UR36 ;  /* 0x00000024000c7c82 */ /* 0x000fe20008000000 */
[----:B------:R-:W-:Y:S01]  /*61e0*/  VOTEU.ALL UP1, P4 ;  /* 0x0000000000ff7886 */ /* 0x000fe20002020000 */
[----:B------:R-:W-:Y:S01]  /*61f0*/  @P3 R2UR UR36, R24 ;  /* 0x00000000182432ca */ /* 0x000fe200000e0000 */
[----:B------:R-:W-:Y:S01]  /*6200*/  IMAD.IADD R20, R8, 0x1, R58 ;  /* 0x0000000108147824 */ /* 0x000fe200078e023a */
[----:B------:R-:W-:Y:S01]  /*6210*/  ISETP.NE.AND P0, PT, R27, 0x2, PT ;  /* 0x000000021b00780c */ /* 0x000fe20003f05270 */
[----:B------:R-:W-:Y:S01]  /*6220*/  IMAD.IADD R21, R13, 0x1, R60 ;  /* 0x000000010d157824 */ /* 0x000fe200078e023c */
[----:B------:R-:W-:Y:S01]  /*6230*/  @!UP1 UIADD3 UR18, UPT, UPT, UR26, 0x10, URZ ;  /* 0x000000101a129890 */ /* 0x000fe2000fffe0ff */
[----:B------:R-:W-:Y:S01]  /*6240*/  IMAD.U32 R10, RZ, RZ, UR9 ;  /* 0x00000009ff0a7e24 */ /* 0x000fe2000f8e00ff */
[----:B------:R-:W-:Y:S01]  /*6250*/  @!UP1 UIADD3 UR10, UPT, UPT, UR26, 0x30, URZ ;  /* 0x000000301a0a9890 */ /* 0x000fe2000fffe0ff */
[----:B------:R-:W-:Y:S01]  /*6260*/  SEL R0, RZ, 0x1, P0 ;  /* 0x00000001ff007807 */ /* 0x000fe20000000000 */
[----:B------:R-:W-:Y:S01]  /*6270*/  UMOV UR9, UR17 ;  /* 0x0000001100097c82 */ /* 0x000fe20008000000 */
[----:B------:R-:W-:Y:S01]  /*6280*/  SEL R27, R27, RZ, P0 ;  /* 0x000000ff1b1b7207 */ /* 0x000fe20000000000 */
[----:B------:R-:W-:Y:S01]  /*6290*/  IMAD.U32 R11, RZ, RZ, UR8 ;  /* 0x00000008ff0b7e24 */ /* 0x000fe2000f8e00ff */
[----:B------:R-:W-:Y:S01]  /*62a0*/  @!P4 R2UR UR24, R10 ;  /* 0x000000000a18c2ca */ /* 0x000fe200000e0000 */
[----:B------:R-:W-:Y:S01]  /*62b0*/  @!UP1 ULEA UR8, UR14, UR7, 0xc ;  /* 0x000000070e089291 */ /* 0x000fe2000f8e60ff */
[----:B------:R-:W-:Y:S02]  /*62c0*/  LOP3.LUT R25, R25, R0, RZ, 0x3c, !PT ;  /* 0x0000000019197212 */ /* 0x000fe400078e3cff */
[----:B------:R-:W-:Y:S01]  /*62d0*/  @!P4 R2UR UR25, R11 ;  /* 0x000000000b19c2ca */ /* 0x000fe200000e0000 */
[----:B------:R-:W-:Y:S02]  /*62e0*/  @!UP1 UIADD3 UR16, UPT, UPT, UR8, 0x400, URZ ;  /* 0x0000040008109890 */ /* 0x000fe4000fffe0ff */
[----:B------:R-:W-:Y:S01]  /*62f0*/  @!UP1 UIADD3 UR8, UPT, UPT, UR8, 0xc00, URZ ;  /* 0x00000c0008089890 */ /* 0x000fe2000fffe0ff */
[----:B------:R-:W-:Y:S09]  /*6300*/  VOTEU.ALL UP1, P4 ;  /* 0x0000000000ff7886 */ /* 0x000ff20002020000 */
[----:B------:R2:W-:Y:S01]  /*6310*/  @!UP2 UTMALDG.3D [UR16], [UR24], desc[UR22] ;  /* 0x000016101800a5b4 */ /* 0x0005e20008011000 */
[----:B------:R2:W-:Y:S01]  /*6320*/  @!UP1 UTMALDG.3D [UR8], [UR24], desc[UR22] ;  /* 0x00001608180095b4 */ /* 0x0005e20008011000 */
[----:B------:R2:W-:Y:S01]  /*6330*/  @!P4 SYNCS.ARRIVE.TRANS64.RED.A0TR RZ, [UR13+0x230], R23 ;  /* 0x00023017ffffc9a7 */ /* 0x0005e2000830040d */
[----:B------:R-:W-:Y:S04]  /*6340*/  UIADD3 UR13, UPT, UPT, UR14, 0x1, URZ ;  /* 0x000000010e0d7890 */ /* 0x000fe8000fffe0ff */
[----:B------:R-:W-:Y:S04]  /*6350*/  UISETP.NE.AND UP1, UPT, UR13, 0x3, UPT ;  /* 0x000000030d00788c */ /* 0x000fe8000bf25270 */
[----:B------:R-:W-:Y:S02]  /*6360*/  USEL UR14, URZ, 0x1, UP1 ;  /* 0x00000001ff0e7887 */ /* 0x000fe40008800000 */
[----:B------:R-:W-:Y:S02]  /*6370*/  USEL UR13, UR13, URZ, UP1 ;  /* 0x000000ff0d0d7287 */ /* 0x000fe40008800000 */
[----:B------:R-:W-:Y:S02]  /*6380*/  UPLOP3.LUT UP1, UPT, UPT, UPT, UPT, 0x80, 0x8 ;  /* 0x000000000008789c */ /* 0x000fe40003f2f070 */
[----:B------:R-:W-:Y:S01]  /*6390*/  LOP3.LUT R34, R34, UR14, RZ, 0x3c, !PT ;  /* 0x0000000e22227c12 */ /* 0x000fe2000f8e3cff */
[----:B------:R-:W-:Y:S01]  /*63a0*/  SYNCS.ARRIVE.TRANS64.RED.A1T0 RZ, [UR15], RZ ;  /* 0x000000ffffff79a7 */ /* 0x000fe2000810040f */
[----:B------:R-:W-:Y:S07]  /*63b0*/  @P3 BRA `(.L_x_126) ;  /* 0xfffffff000e43947 */ /* 0x000fee000383ffff */
[----:B------:R-:W-:Y:S01]  /*63c0*/  UIADD3 UR7, UPT, UPT, UR7, 0x248, URZ ;  /* 0x0000024807077890 */ /* 0x000fe2000fffe0ff */
[----:B------:R-:W-:-:S03]  /*63d0*/  SHF.L.U32 R3, R34, 0x1f, RZ ;  /* 0x0000001f22037819 */ /* 0x000fc600000006ff */
[----:B------:R-:W-:-:S09]  /*63e0*/  ULEA UR4, UR13, UR7, 0x3 ;  /* 0x000000070d047291 */ /* 0x000fd2000f8e18ff */
[----:B------:R-:W1:Y:S02]  /*63f0*/  SYNCS.PHASECHK.TRANS64.TRYWAIT P0, [UR4], R3 ;  /* 0x00000003ff0075a7 */ /* 0x000e640008001104 */
[----:B-1----:R-:W-:Y:S05]  /*6400*/  @!P0 BRA `(.L_x_127) ;  /* 0x0000003800d88947 */ /* 0x002fea0003800000 */
.L_x_264:
        /* <DEDUP_REMOVED lines=9> */
.L_x_266:
[----:B------:R-:W-:-:S04]  /*64a0*/  UIADD3 UR5, UPT, UPT, UR5, 0x1, URZ ;  /* 0x0000000105057890 */ /* 0x000fc8000fffe0ff */
[----:B------:R-:W-:-:S04]  /*64b0*/  UISETP.NE.AND UP0, UPT, UR5, 0x3, UPT ;  /* 0x000000030500788c */ /* 0x000fc8000bf05270 */
[----:B------:R-:W-:Y:S02]  /*64c0*/  USEL UR4, URZ, 0x1, UP0 ;  /* 0x00000001ff047887 */ /* 0x000fe40008000000 */
[----:B------:R-:W-:-:S04]  /*64d0*/  USEL UR5, UR5, URZ, UP0 ;  /* 0x000000ff05057287 */ /* 0x000fc80008000000 */
[----:B------:R-:W-:Y:S01]  /*64e0*/  ULEA UR5, UR5, UR7, 0x3 ;  /* 0x0000000705057291 */ /* 0x000fe2000f8e18ff */
[----:B-1----:R-:W-:-:S04]  /*64f0*/  LOP3.LUT R3, R34, UR4, RZ, 0x3c, !PT ;  /* 0x0000000422037c12 */ /* 0x002fc8000f8e3cff */
[----:B------:R-:W-:Y:S01]  /*6500*/  SHF.L.U32 R3, R3, 0x1f, RZ ;  /* 0x0000001f03037819 */ /* 0x000fe200000006ff */
[----:B------:R-:W-:-:S07]  /*6510*/  IMAD.U32 R0, RZ, RZ, UR5 ;  /* 0x00000005ff007e24 */ /* 0x000fce000f8e00ff */
.L_x_129:
[----:B-1----:R1:W4:Y:S02]  /*6520*/  SYNCS.PHASECHK.TRANS64.TRYWAIT P0, [R0+URZ], R3 ;  /* 0x00000003000075a7 */ /* 0x00232400080011ff */
[----:B----4-:R-:W-:Y:S05]  /*6530*/  @!P0 NANOSLEEP.SYNCS 0x989680 ;  /* 0x009896800000895d */ /* 0x010fea0003900000 */
[----:B------:R-:W4:Y:S02]  /*6540*/  @!P0 SYNCS.PHASECHK.TRANS64 P0, [R0+URZ], R3 ;  /* 0x00000003000085a7 */ /* 0x000f2400080010ff */
[----:B--2-4-:R-:W-:Y:S05]  /*6550*/  @P0 EXIT ;  /* 0x000000000000094d */ /* 0x014fea0003800000 */
[----:B------:R-:W-:Y:S05]  /*6560*/  BRA `(.L_x_129) ;  /* 0xfffffffc00ec7947 */ /* 0x000fea000383ffff */
.L_x_117:
[----:B------:R-:W-:-:S06]  /*6570*/  UISETP.GE.AND UP1, UPT, UR10, 0x4, UPT ;  /* 0x000000040a00788c */ /* 0x000fcc000bf26270 */
[----:B------:R-:W-:-:S13]  /*6580*/  PLOP3.LUT P0, PT, PT, PT, UP1, 0x80, 0x8 ;  /* 0x000000000008781c */ /* 0x000fda0003f0f018 */
[----:B------:R-:W-:Y:S05]  /*6590*/  @!P0 EXIT ;  /* 0x000000000000894d */ /* 0x000fea0003800000 */
[----:B------:R-:W-:Y:S01]  /*65a0*/  BAR.SYNC.DEFER_BLOCKING 0x6, 0xa0 ;  /* 0x0182800000007b1d */ /* 0x000fe20000010000 */
[----:B------:R-:W-:Y:S01]  /*65b0*/  IMAD.SHL.U32 R4, R70, 0x200000, RZ ;  /* 0x0020000046047824 */ /* 0x000fe200078e00ff */
[----:B------:R-:W-:Y:S01]  /*65c0*/  CS2R R72, SRZ ;  /* 0x0000000000487805 */ /* 0x000fe2000001ff00 */
[C---:B------:R-:W-:Y:S02]  /*65d0*/  IMAD.SHL.U32 R69, R74.reuse, 0x10, RZ ;  /* 0x000000104a457824 */ /* 0x040fe400078e00ff */
[----:B------:R-:W-:Y:S01]  /*65e0*/  IMAD.U32 R33, R74, 0x10000, RZ ;  /* 0x000100004a217824 */ /* 0x000fe200078e00ff */
[----:B------:R-:W-:Y:S02]  /*65f0*/  UMOV UR48, 0x400 ;  /* 0x0000040000307882 */ /* 0x000fe40000000000 */
[----:B------:R-:W1:Y:S01]  /*6600*/  LDC R63, c[0x0][0x370] ;  /* 0x0000dc00ff3f7b82 */ /* 0x000e620000000800 */
[----:B------:R-:W-:Y:S01]  /*6610*/  ULEA UR48, UR37, UR48, 0x18 ;  /* 0x0000003025307291 */ /* 0x000fe2000f8ec0ff */
[----:B------:R-:W-:Y:S01]  /*6620*/  LOP3.LUT R4, R4, 0x200000, RZ, 0xc0, !PT ;  /* 0x0020000004047812 */ /* 0x000fe200078ec0ff */
[----:B------:R-:W-:Y:S01]  /*6630*/  IMAD.SHL.U32 R68, R74, 0x2, RZ ;  /* 0x000000024a447824 */ /* 0x000fe200078e00ff */
[C---:B------:R-:W-:Y:S01]  /*6640*/  LOP3.LUT R5, R69.reuse, 0x40, RZ, 0xc0, !PT ;  /* 0x0000004045057812 */ /* 0x040fe200078ec0ff */
[----:B------:R-:W-:Y:S01]  /*6650*/  IMAD.SHL.U32 R3, R70, 0x200, RZ ;  /* 0x0000020046037824 */ /* 0x000fe200078e00ff */
[----:B------:R-:W-:Y:S01]  /*6660*/  LOP3.LUT R2, R69, 0x5b0, RZ, 0xc0, !PT ;  /* 0x000005b045027812 */ /* 0x000fe200078ec0ff */
[----:B------:R-:W-:Y:S01]  /*6670*/  IMAD.MOV.U32 R30, RZ, RZ, RZ ;  /* 0x000000ffff1e7224 */ /* 0x000fe200078e00ff */
[----:B------:R-:W2:Y:S01]  /*6680*/  LDC R28, c[0x0][0xb0c] ;  /* 0x0002c300ff1c7b82 */ /* 0x000ea20000000800 */
[----:B------:R-:W-:Y:S01]  /*6690*/  LOP3.LUT R33, R4, 0x400000, R33, 0xf8, !PT ;  /* 0x0040000004217812 */ /* 0x000fe200078ef821 */
[----:B------:R-:W-:Y:S01]  /*66a0*/  IMAD.MOV.U32 R78, RZ, RZ, RZ ;  /* 0x000000ffff4e7224 */ /* 0x000fe200078e00ff */
[----:B------:R-:W-:Y:S01]  /*66b0*/  LOP3.LUT R68, R5, 0x8, R68, 0xf8, !PT ;  /* 0x0000000805447812 */ /* 0x000fe200078ef844 */
[----:B------:R-:W3:Y:S01]  /*66c0*/  LDCU.64 UR54, c[0x0][0x348] ;  /* 0x00006900ff3677ac */ /* 0x000ee20008000a00 */
[----:B------:R-:W-:-:S02]  /*66d0*/  LOP3.LUT R3, R2, 0x200, R3, 0xf8, !PT ;  /* 0x0000020002037812 */ /* 0x000fc400078ef803 */
[----:B------:R-:W-:Y:S01]  /*66e0*/  LOP3.LUT P0, RZ, R69, 0x40, RZ, 0xc0, !PT ;  /* 0x0000004045ff7812 */ /* 0x000fe2000780c0ff */
[----:B------:R-:W4:Y:S01]  /*66f0*/  LDC R61, c[0x0][0xb20] ;  /* 0x0002c800ff3d7b82 */ /* 0x000f220000000800 */
[----:B------:R-:W3:Y:S01]  /*6700*/  LDS R0, [UR48+0x320] ;  /* 0x00032030ff007984 */ /* 0x000ee20008000800 */
[----:B------:R-:W-:Y:S01]  /*6710*/  LOP3.LUT R68, R3, R68, RZ, 0xfc, !PT ;  /* 0x0000004403447212 */ /* 0x000fe200078efcff */
[----:B------:R-:W1:Y:S01]  /*6720*/  LDCU.64 UR38, c[0x0][0x888] ;  /* 0x00011100ff2677ac */ /* 0x000e620008000a00 */
[----:B------:R-:W-:Y:S01]  /*6730*/  LOP3.LUT R74, R74, 0x60, RZ, 0xc0, !PT ;  /* 0x000000604a4a7812 */ /* 0x000fe200078ec0ff */
[----:B------:R-:W1:Y:S03]  /*6740*/  LDCU.64 UR44, c[0x0][0x890] ;  /* 0x00011200ff2c77ac */ /* 0x000e660008000a00 */
[----:B------:R-:W1:Y:S01]  /*6750*/  LDC R27, c[0x0][0xb30] ;  /* 0x0002cc00ff1b7b82 */ /* 0x000e620000000800 */
[----:B------:R-:W-:Y:S01]  /*6760*/  UMOV UR51, 0x1 ;  /* 0x0000000100337882 */ /* 0x000fe20000000000 */
[----:B------:R-:W-:Y:S01]  /*6770*/  UIADD3 UR52, UPT, UPT, UR48, 0x400, URZ ;  /* 0x0000040030347890 */ /* 0x000fe2000fffe0ff */
[----:B------:R-:W-:Y:S01]  /*6780*/  UMOV UR56, URZ ;  /* 0x000000ff00387c82 */ /* 0x000fe20008000000 */
[----:B------:R-:W-:-:S04]  /*6790*/  UMOV UR50, URZ ;  /* 0x000000ff00327c82 */ /* 0x000fc80008000000 */
[----:B------:R-:W1:Y:S01]  /*67a0*/  LDC.64 R56, c[0x0][0xb10] ;  /* 0x0002c400ff387b82 */ /* 0x000e620000000a00 */
[----:B------:R-:W-:-:S07]  /*67b0*/  UMOV UR49, URZ ;  /* 0x000000ff00317c82 */ /* 0x000fce0008000000 */
[----:B------:R-:W1:Y:S08]  /*67c0*/  LDC.64 R24, c[0x0][0xb18] ;  /* 0x0002c600ff187b82 */ /* 0x000e700000000a00 */
[----:B------:R-:W1:Y:S08]  /*67d0*/  LDC.64 R22, c[0x0][0xb28] ;  /* 0x0002ca00ff167b82 */ /* 0x000e700000000a00 */
[----:B------:R-:W1:Y:S01]  /*67e0*/  LDC.64 R54, c[0x0][0x8b0] ;  /* 0x00022c00ff367b82 */ /* 0x000e620000000a00 */
[----:B---3--:R-:W-:Y:S01]  /*67f0*/  IMAD.IADD R33, R0, 0x1, R33 ;  /* 0x0000000100217824 */ /* 0x008fe200078e0221 */
[----:B------:R-:W-:-:S06]  /*6800*/  P2R R0, PR, RZ, 0x1 ;  /* 0x00000001ff007803 */ /* 0x000fcc0000000000 */
[----:B------:R-:W3:Y:S08]  /*6810*/  LDC.64 R52, c[0x0][0x8a8] ;  /* 0x00022a00ff347b82 */ /* 0x000ef00000000a00 */
[----:B--2-4-:R-:W1:Y:S02]  /*6820*/  LDC R62, c[0x0][0x374] ;  /* 0x0000dd00ff3e7b82 */ /* 0x014e640000000800 */
.L_x_160:
[----:B------:R-:W-:Y:S02]  /*6830*/  LEA R0, R78, UR48, 0x3 ;  /* 0x000000304e007c11 */ /* 0x000fe4000f8e18ff */
[----:B------:R-:W-:Y:S02]  /*6840*/  SHF.L.U32 R3, R72, 0x1f, RZ ;  /* 0x0000001f48037819 */ /* 0x000fe400000006ff */
[----:B------:R-:W-:Y:S02]  /*6850*/  LEA R16, R78, UR48, 0x4 ;  /* 0x000000304e107c11 */ /* 0x000fe4000f8e20ff */
[----:B------:R-:W2:Y:S02]  /*6860*/  SYNCS.PHASECHK.TRANS64.TRYWAIT P0, [R0+URZ+0x270], R3 ;  /* 0x00027003000075a7 */ /* 0x000ea400080011ff */
[----:B-12---:R-:W-:Y:S05]  /*6870*/  @!P0 BRA `(.L_x_130) ;  /* 0x0000003400ec8947 */ /* 0x006fea0003800000 */
.L_x_267:
[----:B------:R-:W4:Y:S01]  /*6880*/  LDC.64 R12, c[0x0][0xb10] ;  /* 0x0002c400ff0c7b82 */ /* 0x000f220000000a00 */
[----:B------:R-:W3:Y:S01]  /*6890*/  LDS.128 R16, [R16+0x300] ;  /* 0x0003000010107984 */ /* 0x000ee20000000c00 */
[----:B-1----:R-:W-:Y:S01]  /*68a0*/  ISETP.NE.AND P1, PT, R27, 0x1, PT ;  /* 0x000000011b00780c */ /* 0x002fe20003f25270 */
[----:B--2---:R-:W-:Y:S01]  /*68b0*/  VIADD R0, R0, 0x280 ;  /* 0x0000028000007836 */ /* 0x004fe20000000000 */
[----:B------:R-:W-:Y:S04]  /*68c0*/  ISETP.GE.AND P0, PT, R26, 0x1, PT ;  /* 0x000000011a00780c */ /* 0x000fe80003f06270 */
[----:B------:R-:W1:Y:S01]  /*68d0*/  LDC.64 R10, c[0x0][0xb18] ;  /* 0x0002c600ff0a7b82 */ /* 0x000e620000000a00 */
[----:B------:R-:W-:Y:S01]  /*68e0*/  PRMT R0, RZ, 0x654, R0 ;  /* 0x00000654ff007816 */ /* 0x000fe20000000000 */
[----:B------:R-:W-:Y:S01]  /*68f0*/  @!PT LDS RZ, [RZ] ;  /* 0x00000000fffff984 */ /* 0x000fe20000000800 */
[----:B------:R-:W-:Y:S01]  /*6900*/  @!PT LDS RZ, [RZ] ;  /* 0x00000000fffff984 */ /* 0x000fe20000000800 */
[----:B------:R-:W-:Y:S01]  /*6910*/  @!PT LDS RZ, [RZ] ;  /* 0x00000000fffff984 */ /* 0x000fe20000000800 */
[----:B------:R-:W-:Y:S01]  /*6920*/  @!PT LDS RZ, [RZ] ;  /* 0x00000000fffff984 */ /* 0x000fe20000000800 */
[----:B------:R2:W-:Y:S06]  /*6930*/  MEMBAR.ALL.CTA ;  /* 0x0000000000007992 */ /* 0x0005ec0000008000 */
[----:B--2---:R-:W2:Y:S01]  /*6940*/  FENCE.VIEW.ASYNC.S ;  /* 0x00000000000073c6 */ /* 0x004ea20000000000 */
[----:B------:R-:W1:Y:S08]  /*6950*/  @!P1 LDC R14, c[0x0][0xb20] ;  /* 0x0002c800ff0e9b82 */ /* 0x000e700000000800 */
[----:B------:R-:W1:Y:S01]  /*6960*/  @!P1 LDC R9, c[0x0][0xb0c] ;  /* 0x0002c300ff099b82 */ /* 0x000e620000000800 */
[----:B--2---:R2:W-:Y:S01]  /*6970*/  SYNCS.ARRIVE.TRANS64.RED.A1T0 RZ, [R0+URZ], RZ ;  /* 0x000000ff00ff79a7 */ /* 0x0045e200081004ff */
[----:B---3--:R-:W-:Y:S04]  /*6980*/  LOP3.LUT P4, RZ, R18, 0x1, RZ, 0xc0, !PT ;  /* 0x0000000112ff7812 */ /* 0x008fe8000788c0ff */
[----:B------:R-:W-:Y:S09]  /*6990*/  P2R R75, PR, RZ, 0x10 ;  /* 0x00000010ff4b7803 */ /* 0x000ff20000000000 */
[----:B------:R-:W-:Y:S02]  /*69a0*/  @P4 MOV R31, R16 ;  /* 0x00000010001f4202 */ /* 0x000fe40000000f00 */
[----:B------:R-:W-:Y:S01]  /*69b0*/  @P4 LOP3.LUT R29, R17, 0xffff, RZ, 0xc0, !PT ;  /* 0x0000ffff111d4812 */ /* 0x000fe200078ec0ff */
[----:B--2-4-:R-:W-:Y:S06]  /*69c0*/  @!P0 BRA `(.L_x_131) ;  /* 0x0000000000a48947 */ /* 0x014fec0003800000 */
[----:B------:R-:W-:Y:S01]  /*69d0*/  IMAD.HI.U32 R36, R62, R25, RZ ;  /* 0x000000193e247227 */ /* 0x000fe200078e00ff */
[----:B------:R-:W-:Y:S02]  /*69e0*/  ISETP.NE.AND P0, PT, R24, 0x1, PT ;  /* 0x000000011800780c */ /* 0x000fe40003f05270 */
[----:B------:R-:W-:Y:S01]  /*69f0*/  ISETP.NE.AND P2, PT, R26, 0x1, PT ;  /* 0x000000011a00780c */ /* 0x000fe20003f45270 */
[-C--:B------:R-:W-:Y:S01]  /*6a00*/  IMAD.HI.U32 R34, R63, R56.reuse, RZ ;  /* 0x000000383f227227 */ /* 0x080fe200078e00ff */
[----:B------:R-:W-:Y:S02]  /*6a10*/  SHF.R.U32.HI R37, RZ, R61, R36 ;  /* 0x0000003dff257219 */ /* 0x000fe40000011624 */
[----:B------:R-:W-:Y:S01]  /*6a20*/  ISETP.NE.AND P3, PT, R28, 0x1, PT ;  /* 0x000000011c00780c */ /* 0x000fe20003f65270 */
[----:B------:R-:W-:Y:S01]  /*6a30*/  IMAD.HI.U32 R40, R29, R25, RZ ;  /* 0x000000191d287227 */ /* 0x000fe200078e00ff */
[----:B------:R-:W-:Y:S02]  /*6a40*/  SHF.R.U32.HI R34, RZ, R57, R34 ;  /* 0x00000039ff227219 */ /* 0x000fe40000011622 */
[----:B------:R-:W-:Y:S01]  /*6a50*/  SEL R3, R62, R37, !P0 ;  /* 0x000000253e037207 */ /* 0x000fe20004000000 */
[----:B------:R-:W-:Y:S01]  /*6a60*/  IMAD.HI.U32 R38, R31, R56, RZ ;  /* 0x000000381f267227 */ /* 0x000fe200078e00ff */
[----:B------:R-:W-:Y:S03]  /*6a70*/  SEL R7, R63, R34, !P3 ;  /* 0x000000223f077207 */ /* 0x000fe60005800000 */
[-C--:B------:R-:W-:Y:S01]  /*6a80*/  IMAD.HI.U32 R34, R3, R22.reuse, RZ ;  /* 0x0000001603227227 */ /* 0x080fe200078e00ff */
[----:B------:R-:W-:Y:S03]  /*6a90*/  SHF.R.U32.HI R38, RZ, R57, R38 ;  /* 0x00000039ff267219 */ /* 0x000fe60000011626 */
[----:B------:R-:W-:Y:S01]  /*6aa0*/  IMAD.HI.U32 R36, R7, R22, RZ ;  /* 0x0000001607247227 */ /* 0x000fe200078e00ff */
[----:B------:R-:W-:Y:S02]  /*6ab0*/  @P2 SHF.R.U32.HI R3, RZ, R23, R34 ;  /* 0x00000017ff032219 */ /* 0x000fe40000011622 */
[----:B------:R-:W-:Y:S02]  /*6ac0*/  SHF.R.U32.HI R34, RZ, R61, R40 ;  /* 0x0000003dff227219 */ /* 0x000fe40000011628 */
[----:B------:R-:W-:Y:S01]  /*6ad0*/  @P2 SHF.R.U32.HI R7, RZ, R23, R36 ;  /* 0x00000017ff072219 */ /* 0x000fe20000011624 */
[C---:B------:R-:W-:Y:S01]  /*6ae0*/  IMAD R2, R26.reuse, R3, RZ ;  /* 0x000000031a027224 */ /* 0x040fe200078e02ff */
[----:B------:R-:W-:Y:S02]  /*6af0*/  SEL R5, R29, R34, !P0 ;  /* 0x000000221d057207 */ /* 0x000fe40004000000 */
[----:B------:R-:W-:Y:S01]  /*6b00*/  SEL R3, R31, R38, !P3 ;  /* 0x000000261f037207 */ /* 0x000fe20005800000 */
[----:B------:R-:W-:Y:S01]  /*6b10*/  IMAD R4, R26, R7, RZ ;  /* 0x000000071a047224 */ /* 0x000fe200078e02ff */
[C---:B------:R-:W-:Y:S01]  /*6b20*/  ISETP.GE.AND P0, PT, R5.reuse, R2, PT ;  /* 0x000000020500720c */ /* 0x040fe20003f06270 */
[----:B------:R-:W-:Y:S03]  /*6b30*/  IMAD.HI.U32 R6, R5, R22, RZ ;  /* 0x0000001605067227 */ /* 0x000fe600078e00ff */
[----:B------:R-:W-:Y:S01]  /*6b40*/  ISETP.GE.OR P0, PT, R3, R4, P0 ;  /* 0x000000040300720c */ /* 0x000fe20000706670 */
[----:B------:R-:W-:Y:S01]  /*6b50*/  IMAD.MOV R4, RZ, RZ, -R3 ;  /* 0x000000ffff047224 */ /* 0x000fe200078e0a03 */
[-C--:B------:R-:W-:Y:S03]  /*6b60*/  SHF.R.U32.HI R6, RZ, R23.reuse, R6 ;  /* 0x00000017ff067219 */ /* 0x080fe60000011606 */
[----:B------:R-:W-:Y:S01]  /*6b70*/  IMAD R31, R28, R4, R31 ;  /* 0x000000041c1f7224 */ /* 0x000fe200078e021f */
[----:B------:R-:W-:Y:S05]  /*6b80*/  SEL R15, R5, R6, !P2 ;  /* 0x00000006050f7207 */ /* 0x000fea0005000000 */
[----:B------:R-:W-:Y:S02]  /*6b90*/  IMAD.MOV R6, RZ, RZ, -R15 ;  /* 0x000000ffff067224 */ /* 0x000fe400078e0a0f */
[C---:B------:R-:W-:Y:S04]  /*6ba0*/  @!P0 IMAD.HI.U32 R2, R3.reuse, R22, RZ ;  /* 0x0000001603028227 */ /* 0x040fe800078e00ff */
[----:B------:R-:W-:Y:S01]  /*6bb0*/  IMAD R6, R26, R6, R5 ;  /* 0x000000061a067224 */ /* 0x000fe200078e0205 */
[----:B------:R-:W-:Y:S04]  /*6bc0*/  @!P0 SHF.R.U32.HI R2, RZ, R23, R2 ;  /* 0x00000017ff028219 */ /* 0x000fe80000011602 */
[----:B------:R-:W-:Y:S02]  /*6bd0*/  @!P0 SEL R0, R3, R2, !P2 ;  /* 0x0000000203008207 */ /* 0x000fe40005000000 */
[----:B------:R-:W-:Y:S02]  /*6be0*/  IADD3 R2, PT, PT, -R5, RZ, RZ ;  /* 0x000000ff05027210 */ /* 0x000fe40007ffe1ff */
[----:B------:R-:W-:Y:S01]  /*6bf0*/  @!P0 IADD3 R8, PT, PT, R15, -R0, RZ ;  /* 0x800000000f088210 */ /* 0x000fe20007ffe0ff */
[----:B------:R-:W-:Y:S02]  /*6c00*/  @!P0 IMAD R0, R7, R6, R0 ;  /* 0x0000000607008224 */ /* 0x000fe400078e0200 */
[----:B------:R-:W-:Y:S02]  /*6c10*/  IMAD R29, R24, R2, R29 ;  /* 0x00000002181d7224 */ /* 0x000fe400078e021d */
[----:B------:R-:W-:Y:S02]  /*6c20*/  @!P0 IMAD R5, R8, R26, R3 ;  /* 0x0000001a08058224 */ /* 0x000fe400078e0203 */
[----:B------:R-:W-:Y:S04]  /*6c30*/  @!P0 IMAD.MOV.U32 R3, RZ, RZ, R0 ;  /* 0x000000ffff038224 */ /* 0x000fe800078e0000 */
[----:B------:R-:W-:Y:S02]  /*6c40*/  IMAD R31, R3, R28, R31 ;  /* 0x0000001c031f7224 */ /* 0x000fe400078e021f */
[----:B------:R-:W-:Y:S07]  /*6c50*/  IMAD R29, R5, R24, R29 ;  /* 0x00000018051d7224 */ /* 0x000fee00078e021d */
.L_x_131:
[----:B-1----:R-:W-:Y:S01]  /*6c60*/  @!P1 ISETP.NE.AND P0, PT, R10, 0x1, PT ;  /* 0x000000010a00980c */ /* 0x002fe20003f05270 */
[----:B------:R-:W-:Y:S01]  /*6c70*/  @!P1 IMAD.HI.U32 R0, R31, R12, RZ ;  /* 0x0000000c1f009227 */ /* 0x000fe200078e00ff */
[----:B------:R-:W-:Y:S01]  /*6c80*/  @!P1 ISETP.NE.AND P2, PT, R9, 0x1, PT ;  /* 0x000000010900980c */ /* 0x000fe20003f45270 */
[----:B------:R-:W-:Y:S01]  /*6c90*/  ULOP3.LUT UP0, URZ, UR52, 0x90, URZ, 0xc0, !UPT ;  /* 0x0000009034ff7892 */ /* 0x000fe2000f80c0ff */
[----:B------:R-:W-:Y:S01]  /*6ca0*/  R2UR UR42, R21 ;  /* 0x00000000152a72ca */ /* 0x000fe200000e0000 */
[----:B------:R-:W-:Y:S01]  /*6cb0*/  @!P1 IMAD.HI.U32 R3, R29, R11, RZ ;  /* 0x0000000b1d039227 */ /* 0x000fe200078e00ff */
[----:B------:R-:W-:Y:S02]  /*6cc0*/  @!P1 SHF.R.U32.HI R0, RZ, R13, R0 ;  /* 0x0000000dff009219 */ /* 0x000fe40000011600 */
[----:B------:R-:W-:Y:S01]  /*6cd0*/  R2UR UR41, R20 ;  /* 0x00000000142972ca */ /* 0x000fe200000e0000 */
[----:B------:R-:W-:Y:S01]  /*6ce0*/  VIADD R78, R78, 0x1 ;  /* 0x000000014e4e7836 */ /* 0x000fe20000000000 */
[----:B------:R-:W-:Y:S02]  /*6cf0*/  @!P1 SHF.R.U32.HI R2, RZ, R14, R3 ;  /* 0x0000000eff029219 */ /* 0x000fe40000011603 */
[----:B------:R-:W-:Y:S02]  /*6d00*/  @!P1 SEL R3, R31, R0, !P2 ;  /* 0x000000001f039207 */ /* 0x000fe40005000000 */
[----:B------:R-:W-:Y:S02]  /*6d10*/  @!P1 SEL R2, R29, R2, !P0 ;  /* 0x000000021d029207 */ /* 0x000fe40004000000 */
[----:B------:R-:W-:Y:S01]  /*6d20*/  @P4 SHF.R.U32.HI R71, RZ, 0x10, R17 ;  /* 0x00000010ff474819 */ /* 0x000fe20000011611 */
[----:B------:R-:W-:Y:S02]  /*6d30*/  USHF.L.U32 UR42, UR42, 0x6, URZ ;  /* 0x000000062a2a7899 */ /* 0x000fe400080006ff */
[----:B------:R-:W-:Y:S02]  /*6d40*/  @!P1 IMAD.IADD R0, R2, 0x1, -R3 ;  /* 0x0000000102009824 */ /* 0x000fe400078e0a03 */
[----:B------:R-:W-:Y:S01]  /*6d50*/  @!P1 IMAD.IADD R2, R3, 0x1, -R2 ;  /* 0x0000000103029824 */ /* 0x000fe200078e0a02 */
[----:B------:R-:W-:Y:S01]  /*6d60*/  USHF.L.U32 UR41, UR41, 0x6, URZ ;  /* 0x0000000629297899 */ /* 0x000fe200080006ff */
[----:B------:R-:W-:Y:S02]  /*6d70*/  @!P1 IMAD R31, R0, R9, R31 ;  /* 0x00000009001f9224 */ /* 0x000fe400078e021f */
[----:B------:R-:W-:Y:S01]  /*6d80*/  @!P1 IMAD R29, R2, R10, R29 ;  /* 0x0000000a021d9224 */ /* 0x000fe200078e021d */
[----:B------:R-:W-:Y:S08]  /*6d90*/  BRA.U !UP0, `(.L_x_132) ;  /* 0x00000001087c7547 */ /* 0x000ff0000b800000 */
[----:B------:R-:W1:Y:S01]  /*6da0*/  LDCU.64 UR8, c[0x4][0x80] ;  /* 0x01001000ff0877ac */ /* 0x000e620008000a00 */
[----:B------:R-:W-:Y:S01]  /*6db0*/  MOV R2, 0x0 ;  /* 0x0000000000027802 */ /* 0x000fe20000000f00 */
[----:B------:R-:W-:Y:S02]  /*6dc0*/  HFMA2 R12, -RZ, RZ, 0, 5.9604644775390625e-08 ;  /* 0x00000001ff0c7431 */ /* 0x000fe400000001ff */
[----:B------:R-:W-:Y:S01]  /*6dd0*/  IMAD.MOV.U32 R8, RZ, RZ, 0x70 ;  /* 0x00000070ff087424 */ /* 0x000fe200078e00ff */
[----:B------:R2:W3:Y:S01]  /*6de0*/  LDC.64 R14, c[0x4][R2] ;  /* 0x01000000020e7b82 */ /* 0x0004e20000000a00 */
[----:B------:R-:W4:Y:S01]  /*6df0*/  LDCU.64 UR6, c[0x4][0x88] ;  /* 0x01001100ff0677ac */ /* 0x000f220008000a00 */
[----:B------:R-:W-:Y:S01]  /*6e00*/  IMAD.MOV.U32 R13, RZ, RZ, RZ ;  /* 0x000000ffff0d7224 */ /* 0x000fe200078e00ff */
[----:B------:R-:W2:Y:S01]  /*6e10*/  LDCU.64 UR4, c[0x4][0x8] ;  /* 0x01000100ff0477ac */ /* 0x000ea20008000a00 */
[----:B-1----:R-:W-:Y:S01]  /*6e20*/  MOV R5, UR9 ;  /* 0x0000000900057c02 */ /* 0x002fe20008000f00 */
[----:B------:R-:W-:Y:S01]  /*6e30*/  IMAD.U32 R4, RZ, RZ, UR8 ;  /* 0x00000008ff047e24 */ /* 0x000fe2000f8e00ff */
[----:B----4-:R-:W-:Y:S01]  /*6e40*/  MOV R7, UR7 ;  /* 0x0000000700077c02 */ /* 0x010fe20008000f00 */
[----:B------:R-:W-:Y:S01]  /*6e50*/  IMAD.U32 R6, RZ, RZ, UR6 ;  /* 0x00000006ff067e24 */ /* 0x000fe2000f8e00ff */
[----:B--2---:R-:W-:Y:S01]  /*6e60*/  MOV R11, UR5 ;  /* 0x00000005000b7c02 */ /* 0x004fe20008000f00 */
[----:B------:R-:W-:Y:S02]  /*6e70*/  IMAD.U32 R10, RZ, RZ, UR4 ;  /* 0x00000004ff0a7e24 */ /* 0x000fe4000f8e00ff */
[----:B------:R-:W-:Y:S07]  /*6e80*/  LEPC R20, `(.L_x_133) ;  /* 0x000000001014794e */ /* 0x000fee0000000000 */
[----:B---3-5:R-:W-:Y:S05]  /*6e90*/  CALL.ABS.NOINC R14 ;  /* 0x000000000e007343 */ /* 0x028fea0003c00000 */
.L_x_133:
[----:B------:R-:W1:Y:S01]  /*6ea0*/  LDCU.64 UR8, c[0x4][0x80] ;  /* 0x01001000ff0877ac */ /* 0x000e620008000a00 */
[----:B------:R-:W2:Y:S01]  /*6eb0*/  LDC.64 R2, c[0x4][R2] ;  /* 0x0100000002027b82 */ /* 0x000ea20000000a00 */
[----:B------:R-:W-:Y:S02]  /*6ec0*/  HFMA2 R12, -RZ, RZ, 0, 5.9604644775390625e-08 ;  /* 0x00000001ff0c7431 */ /* 0x000fe400000001ff */
[----:B------:R-:W-:Y:S02]  /*6ed0*/  IMAD.MOV.U32 R8, RZ, RZ, 0x70 ;  /* 0x00000070ff087424 */ /* 0x000fe400078e00ff */
[----:B------:R-:W-:Y:S01]  /*6ee0*/  IMAD.MOV.U32 R13, RZ, RZ, RZ ;  /* 0x000000ffff0d7224 */ /* 0x000fe200078e00ff */
[----:B------:R-:W3:Y:S01]  /*6ef0*/  LDCU.64 UR6, c[0x4][0x88] ;  /* 0x01001100ff0677ac */ /* 0x000ee20008000a00 */
[----:B------:R-:W4:Y:S01]  /*6f00*/  LDCU.64 UR4, c[0x4][0x8] ;  /* 0x01000100ff0477ac */ /* 0x000f220008000a00 */
[----:B-1----:R-:W-:Y:S02]  /*6f10*/  MOV R4, UR8 ;  /* 0x0000000800047c02 */ /* 0x002fe40008000f00 */
[----:B------:R-:W-:Y:S02]  /*6f20*/  MOV R5, UR9 ;  /* 0x0000000900057c02 */ /* 0x000fe40008000f00 */
[----:B---3--:R-:W-:Y:S01]  /*6f30*/  MOV R7, UR7 ;  /* 0x0000000700077c02 */ /* 0x008fe20008000f00 */
[----:B------:R-:W-:Y:S01]  /*6f40*/  IMAD.U32 R6, RZ, RZ, UR6 ;  /* 0x00000006ff067e24 */ /* 0x000fe2000f8e00ff */
[----:B----4-:R-:W-:Y:S01]  /*6f50*/  MOV R11, UR5 ;  /* 0x00000005000b7c02 */ /* 0x010fe20008000f00 */
[----:B------:R-:W-:Y:S02]  /*6f60*/  IMAD.U32 R10, RZ, RZ, UR4 ;  /* 0x00000004ff0a7e24 */ /* 0x000fe4000f8e00ff */
[----:B------:R-:W-:Y:S07]  /*6f70*/  LEPC R20, `(.L_x_132) ;  /* 0x000000001014794e */ /* 0x000fee0000000000 */
[----:B--2---:R-:W-:Y:S05]  /*6f80*/  CALL.ABS.NOINC R2 ;  /* 0x0000000002007343 */ /* 0x004fea0003c00000 */
.L_x_132:
[----:B------:R-:W-:Y:S01]  /*6f90*/  ISETP.NE.U32.AND P4, PT, R54, RZ, PT ;  /* 0x000000ff3600720c */ /* 0x000fe20003f85070 */
[----:B------:R-:W-:Y:S01]  /*6fa0*/  UISETP.NE.AND UP2, UPT, UR53, URZ, UPT ;  /* 0x000000ff3500728c */ /* 0x000fe2000bf45270 */
[----:B------:R-:W-:Y:S01]  /*6fb0*/  ISETP.NE.U32.AND P2, PT, RZ, UR38, PT ;  /* 0x00000026ff007c0c */ /* 0x000fe2000bf45070 */
[----:B------:R-:W-:Y:S01]  /*6fc0*/  UISETP.NE.U32.AND UP1, UPT, UR44, URZ, UPT ;  /* 0x000000ff2c00728c */ /* 0x000fe2000bf25070 */
[----:B------:R-:W-:Y:S01]  /*6fd0*/  ISETP.NE.AND.EX P4, PT, R55, RZ, PT, P4 ;  /* 0x000000ff3700720c */ /* 0x000fe20003f85340 */
[----:B------:R-:W-:Y:S01]  /*6fe0*/  UPLOP3.LUT UP0, UPT, UPT, UPT, UPT, 0x40, 0x4 ;  /* 0x000000000004789c */ /* 0x000fe20003f0e870 */
[----:B------:R-:W-:Y:S01]  /*6ff0*/  ISETP.NE.AND.EX P2, PT, RZ, UR39, PT, P2 ;  /* 0x00000027ff007c0c */ /* 0x000fe2000bf45320 */
[----:B------:R-:W-:Y:S01]  /*7000*/  UISETP.NE.AND.EX UP1, UPT, UR45, URZ, UPT, UP1 ;  /* 0x000000ff2d00728c */ /* 0x000fe2000bf25310 */
[----:B------:R-:W-:Y:S04]  /*7010*/  PLOP3.LUT P1, PT, PT, PT, UP2, 0x80, 0x8 ;  /* 0x000000000008781c */ /* 0x000fe80003f2f028 */
[----:B------:R-:W-:Y:S06]  /*7020*/  @UP2 UPLOP3.LUT UP0, UPT, UPT, UPT, UP1, 0x80, 0x8 ;  /* 0x000000000008289c */ /* 0x000fec0003f0f010 */
[----:B------:R-:W-:Y:S01]  /*7030*/  PLOP3.LUT P0, PT, PT, PT, UP0, 0x80, 0x8 ;  /* 0x000000000008781c */ /* 0x000fe20003f0f008 */
[----:B------:R-:W-:Y:S01]  /*7040*/  @!UPT UIADD3 URZ, UPT, UPT, URZ, URZ, URZ ;  /* 0x000000fffffff290 */ /* 0x000fe2000fffe0ff */
[----:B------:R-:W-:Y:S11]  /*7050*/  BRA.U !UP1, `(.L_x_134) ;  /* 0x0000000109387547 */ /* 0x000ff6000b800000 */
[----:B------:R-:W-:Y:S01]  /*7060*/  UISETP.NE.U32.AND UP0, UPT, UR38, URZ, UPT ;  /* 0x000000ff2600728c */ /* 0x000fe2000bf05070 */
[----:B------:R-:W-:Y:S02]  /*7070*/  HFMA2 R0, -RZ, RZ, 0, 5.9604644775390625e-08 ;  /* 0x00000001ff007431 */ /* 0x000fe400000001ff */
[----:B------:R-:W-:Y:S01]  /*7080*/  IMAD.MOV.U32 R59, RZ, RZ, 0x1 ;  /* 0x00000001ff3b7424 */ /* 0x000fe200078e00ff */
[----:B------:R-:W-:Y:S06]  /*7090*/  UISETP.NE.AND.EX UP0, UPT, UR39, URZ, UPT, UP0 ;  /* 0x000000ff2700728c */ /* 0x000fec000bf05300 */
[----:B------:R-:W-:Y:S05]  /*70a0*/  PLOP3.LUT P3, PT, PT, PT, UP0, 0x80, 0x8 ;  /* 0x000000000008781c */ /* 0x000fea0003f6f008 */
[----:B------:R-:W1:Y:S01]  /*70b0*/  @UP0 LDCU.64 UR6, c[0x0][0x888] ;  /* 0x00011100ff0607ac */ /* 0x000e620008000a00 */
[----:B------:R-:W-:Y:S07]  /*70c0*/  @UP0 UIMAD UR4, UR36, UR44, URZ ;  /* 0x0000002c240402a4 */ /* 0x000fee000f8e02ff */
[----:B------:R-:W-:Y:S01]  /*70d0*/  @!P3 PRMT R59, R0, 0x7610, R59 ;  /* 0x00007610003bb816 */ /* 0x000fe2000000003b */
[----:B-1----:R-:W-:Y:S03]  /*70e0*/  @UP0 UIMAD.WIDE UR6, UR4, 0x4, UR6 ;  /* 0x00000004040608a5 */ /* 0x002fe6000f8e0206 */
[----:B------:R-:W1:Y:S03]  /*70f0*/  @!UP0 LDCU UR4, c[0x0][0x880] ;  /* 0x00011000ff0487ac */ /* 0x000e660008000800 */
[----:B------:R-:W-:Y:S01]  /*7100*/  IMAD.U32 R2, RZ, RZ, UR6 ;  /* 0x00000006ff027e24 */ /* 0x000fe2000f8e00ff */
[----:B------:R-:W-:Y:S05]  /*7110*/  MOV R3, UR7 ;  /* 0x0000000700037c02 */ /* 0x000fea0008000f00 */
[----:B-----5:R2:W5:Y:S02]  /*7120*/  @P3 LDG.E R35, desc[UR46][R2.64] ;  /* 0x0000002e02233981 */ /* 0x020564000c1e1900 */
[----:B-12---:R-:W-:Y:S02]  /*7130*/  @!P3 IMAD.U32 R35, RZ, RZ, UR4 ;  /* 0x00000004ff23be24 */ /* 0x006fe4000f8e00ff */
.L_x_134:
[----:B------:R-:W-:Y:S05]  /*7140*/  @!P4 BRA `(.L_x_135) ;  /* 0x000000000020c947 */ /* 0x000fea0003800000 */
[----:B------:R-:W-:Y:S04]  /*7150*/  ISETP.NE.U32.AND P3, PT, R52, RZ, PT ;  /* 0x000000ff3400720c */ /* 0x000fe80003f65070 */
[----:B------:R-:W-:Y:S11]  /*7160*/  ISETP.NE.AND.EX P3, PT, R53, RZ, PT, P3 ;  /* 0x000000ff3500720c */ /* 0x000ff60003f65330 */
[----:B------:R-:W-:Y:S02]  /*7170*/  @!UPT UIADD3 URZ, UPT, UPT, URZ, URZ, URZ ;  /* 0x000000fffffff290 */ /* 0x000fe4000fffe0ff */
[----:B------:R-:W1:Y:S01]  /*7180*/  @P3 LDC.64 R2, c[0x0][0x8a8] ;  /* 0x00022a00ff023b82 */ /* 0x000e620000000a00 */
[----:B------:R-:W-:Y:S04]  /*7190*/  @P3 IMAD R0, R54, UR36, RZ ;  /* 0x0000002436003c24 */ /* 0x000fe8000f8e02ff */
[----:B-1----:R-:W-:Y:S05]  /*71a0*/  @P3 IMAD.WIDE R2, R0, 0x4, R2 ;  /* 0x0000000400023825 */ /* 0x002fea00078e0202 */
[----:B-----5:R1:W5:Y:S02]  /*71b0*/  @P3 LDG.E R32, desc[UR46][R2.64] ;  /* 0x0000002e02203981 */ /* 0x020364000c1e1900 */
[----:B-1----:R-:W2:Y:S02]  /*71c0*/  @!P3 LDC R32, c[0x0][0x8a0] ;  /* 0x00022800ff20bb82 */ /* 0x002ea40000000800 */
.L_x_135:
[----:B-----5:R-:W-:Y:S01]  /*71d0*/  FSETP.NEU.AND P3, PT, R35, RZ, PT ;  /* 0x000000ff2300720b */ /* 0x020fe20003f6d000 */
[----:B------:R-:W-:Y:S01]  /*71e0*/  ULOP3.LUT UR4, UR51, 0x1, URZ, 0x3c, !UPT ;  /* 0x0000000133047892 */ /* 0x000fe2000f8e3cff */
[----:B------:R-:W-:Y:S01]  /*71f0*/  SEL R5, RZ, 0xffffffff, P2 ;  /* 0xffffffffff057807 */ /* 0x000fe20001000000 */
[----:B------:R-:W-:Y:S01]  /*7200*/  IMAD.U32 R38, RZ, RZ, UR56 ;  /* 0x00000038ff267e24 */ /* 0x000fe2000f8e00ff */
[----:B------:R-:W-:Y:S01]  /*7210*/  @P1 LOP3.LUT P2, RZ, R59, 0xff, RZ, 0xc0, !PT ;  /* 0x000000ff3bff1812 */ /* 0x000fe2000784c0ff */
[----:B------:R-:W-:Y:S01]  /*7220*/  IMAD.SHL.U32 R81, R68, 0x2, RZ ;  /* 0x0000000244517824 */ /* 0x000fe200078e00ff */
[----:B------:R-:W-:Y:S01]  /*7230*/  @P1 SEL R2, RZ, 0xffffffff, P3 ;  /* 0xffffffffff021807 */ /* 0x000fe20001800000 */
[----:B------:R-:W-:Y:S01]  /*7240*/  IMAD.U32 R83, RZ, RZ, UR4 ;  /* 0x00000004ff537e24 */ /* 0x000fe2000f8e00ff */
[----:B------:R-:W-:Y:S01]  /*7250*/  LEA R76, R30, UR48, 0x3 ;  /* 0x000000301e4c7c11 */ /* 0x000fe2000f8e18ff */
[----:B------:R-:W-:Y:S01]  /*7260*/  IMAD.SHL.U32 R38, R38, 0x1000, RZ ;  /* 0x0000100026267824 */ /* 0x000fe200078e00ff */
[----:B------:R-:W-:Y:S01]  /*7270*/  @P0 SEL R2, R5, R2, !P2 ;  /* 0x0000000205020207 */ /* 0x000fe20005000000 */
[----:B------:R-:W-:Y:S01]  /*7280*/  BSSY B1, `(.L_x_136) ;  /* 0x0000035000017945 */ /* 0x000fe20003800000 */
[----:B------:R-:W-:Y:S01]  /*7290*/  SHF.L.U32 R3, R73, 0x1f, RZ ;  /* 0x0000001f49037819 */ /* 0x000fe200000006ff */
[----:B------:R-:W-:Y:S01]  /*72a0*/  IMAD.MOV.U32 R82, RZ, RZ, 0x1 ;  /* 0x00000001ff527424 */ /* 0x000fe200078e00ff */
[----:B------:R-:W-:Y:S01]  /*72b0*/  @P1 LOP3.LUT R2, R2, 0x1, RZ, 0xc0, !PT ;  /* 0x0000000102021812 */ /* 0x000fe200078ec0ff */
[----:B------:R-:W-:Y:S01]  /*72c0*/  IMAD R34, R30, 0x20, R33 ;  /* 0x000000201e227824 */ /* 0x000fe200078e0221 */
[----:B------:R-:W-:Y:S01]  /*72d0*/  PLOP3.LUT P2, PT, PT, PT, UP1, 0x80, 0x8 ;  /* 0x000000000008781c */ /* 0x000fe20003f4f018 */
[----:B------:R-:W-:Y:S01]  /*72e0*/  IMAD.U32 R80, RZ, RZ, UR56 ;  /* 0x00000038ff507e24 */ /* 0x000fe2000f8e00ff */
[----:B------:R-:W-:Y:S01]  /*72f0*/  ISETP.NE.U32.OR P5, PT, R2, 0x1, !P1 ;  /* 0x000000010200780c */ /* 0x000fe20004fa5470 */
[----:B------:R-:W-:Y:S01]  /*7300*/  IMAD.U32 R2, RZ, RZ, UR56 ;  /* 0x00000038ff027e24 */ /* 0x000fe2000f8e00ff */
[----:B------:R-:W-:Y:S02]  /*7310*/  CS2R R50, SRZ ;  /* 0x0000000000327805 */ /* 0x000fe4000001ff00 */
[----:B------:R-:W-:Y:S02]  /*7320*/  CS2R R48, SRZ ;  /* 0x0000000000307805 */ /* 0x000fe4000001ff00 */
[----:B------:R-:W-:Y:S02]  /*7330*/  P2R R79, PR, RZ, 0x20 ;  /* 0x00000020ff4f7803 */ /* 0x000fe40000000000 */
[----:B------:R-:W-:Y:S02]  /*7340*/  CS2R R42, SRZ ;  /* 0x00000000002a7805 */ /* 0x000fe4000001ff00 */
[----:B------:R-:W-:Y:S02]  /*7350*/  LEA R0, R2, UR48, 0x3 ;  /* 0x0000003002007c11 */ /* 0x000fe4000f8e18ff */
[----:B------:R-:W-:Y:S02]  /*7360*/  CS2R R40, SRZ ;  /* 0x0000000000287805 */ /* 0x000fe4000001ff00 */
[----:B------:R-:W-:Y:S02]  /*7370*/  SEL R2, RZ, 0xffffffff, P3 ;  /* 0xffffffffff027807 */ /* 0x000fe40001800000 */
[----:B------:R-:W-:Y:S02]  /*7380*/  LOP3.LUT P3, R77, R59, 0xff, RZ, 0xc0, !PT ;  /* 0x000000ff3b4d7812 */ /* 0x000fe4000786c0ff */
[----:B------:R-:W-:Y:S02]  /*7390*/  IADD3 R39, PT, PT, R38, UR48, R81 ;  /* 0x0000003026277c10 */ /* 0x000fe4000fffe051 */
[----:B------:R-:W-:Y:S02]  /*73a0*/  @P5 SHF.L.U32 R7, R83, 0x1f, RZ ;  /* 0x0000001f53075819 */ /* 0x000fe400000006ff */
[----:B------:R-:W-:Y:S02]  /*73b0*/  @P2 SEL R2, R5, R2, !P3 ;  /* 0x0000000205022207 */ /* 0x000fe40005800000 */
[----:B------:R-:W1:Y:S02]  /*73c0*/  @P5 SYNCS.PHASECHK.TRANS64.TRYWAIT P1, [R0+URZ+0x230], R7 ;  /* 0x00023007000055a7 */ /* 0x000e6400080211ff */
[----:B------:R-:W-:Y:S04]  /*73d0*/  LOP3.LUT R2, R2, 0x1, RZ, 0xc0, !PT ;  /* 0x0000000102027812 */ /* 0x000fe800078ec0ff */
[----:B------:R-:W-:Y:S04]  /*73e0*/  ISETP.NE.U32.AND P4, PT, R2, 0x1, PT ;  /* 0x000000010200780c */ /* 0x000fe80003f85070 */
[----:B------:R-:W-:Y:S01]  /*73f0*/  P2R R85, PR, RZ, 0x10 ;  /* 0x00000010ff557803 */ /* 0x000fe20000000000 */
[----:B------:R3:W4:Y:S01]  /*7400*/  SYNCS.PHASECHK.TRANS64.TRYWAIT P0, [R76+URZ+0x290], R3 ;  /* 0x000290034c0075a7 */ /* 0x00072200080011ff */
[----:B-1----:R-:W-:Y:S01]  /*7410*/  @P5 SEL R82, RZ, 0x1, !P1 ;  /* 0x00000001ff525807 */ /* 0x002fe20004800000 */
[----:B---3--:R-:W-:Y:S06]  /*7420*/  @!P5 BRA `(.L_x_137) ;  /* 0x000000000068d947 */ /* 0x008fec0003800000 */
[----:B------:R-:W-:Y:S01]  /*7430*/  LOP3.LUT P5, RZ, R69, 0x40, RZ, 0xc0, !PT ;  /* 0x0000004045ff7812 */ /* 0x000fe200078ac0ff */
[C---:B------:R-:W-:Y:S01]  /*7440*/  VIADD R4, R39.reuse, 0x400 ;  /* 0x0000040027047836 */ /* 0x040fe20000000000 */
[----:B------:R-:W-:Y:S01]  /*7450*/  ISETP.NE.AND P2, PT, R82, RZ, PT ;  /* 0x000000ff5200720c */ /* 0x000fe20003f45270 */
[----:B------:R-:W-:Y:S01]  /*7460*/  BSSY B0, `(.L_x_138) ;  /* 0x000000d000007945 */ /* 0x000fe20003800000 */
[----:B------:R-:W-:Y:S01]  /*7470*/  PLOP3.LUT P1, PT, PT, PT, PT, 0x8, 0x80 ;  /* 0x000000000080781c */ /* 0x000fe20003f2e170 */
[----:B------:R-:W-:Y:S01]  /*7480*/  @P4 VIADD R2, R39, 0x410 ;  /* 0x0000041027024836 */ /* 0x000fe20000000000 */
[----:B------:R-:W-:Y:S02]  /*7490*/  @P4 PLOP3.LUT P1, PT, P5, PT, PT, 0x80, 0x8 ;  /* 0x000000000008481c */ /* 0x000fe40002f2f070 */
[----:B------:R-:W-:Y:S02]  /*74a0*/  CS2R R50, SRZ ;  /* 0x0000000000327805 */ /* 0x000fe4000001ff00 */
[----:B------:R-:W-:Y:S02]  /*74b0*/  CS2R R48, SRZ ;  /* 0x0000000000307805 */ /* 0x000fe4000001ff00 */
[----:B------:R-:W-:Y:S02]  /*74c0*/  CS2R R42, SRZ ;  /* 0x00000000002a7805 */ /* 0x000fe4000001ff00 */
[----:B------:R-:W-:Y:S05]  /*74d0*/  CS2R R40, SRZ ;  /* 0x0000000000287805 */ /* 0x000fea000001ff00 */
[----:B------:R-:W-:Y:S01]  /*74e0*/  @P1 VIADD R2, R4, 0xfffffff0 ;  /* 0xfffffff004021836 */ /* 0x000fe20000000000 */
[----:B------:R-:W-:Y:S06]  /*74f0*/  @P2 BRA `(.L_x_139) ;  /* 0x00000000000c2947 */ /* 0x000fec0003800000 */
[----:B------:R-:W-:Y:S04]  /*7500*/  SHF.L.U32 R5, R83, 0x1f, RZ ;  /* 0x0000001f53057819 */ /* 0x000fe800000006ff */
[----:B------:R-:W1:Y:S02]  /*7510*/  SYNCS.PHASECHK.TRANS64.TRYWAIT P1, [R0+URZ+0x230], R5 ;  /* 0x00023005000075a7 */ /* 0x000e6400080211ff */
[----:B-1----:R-:W-:Y:S05]  /*7520*/  @!P1 BRA `(.L_x_140) ;  /* 0x0000002800d49947 */ /* 0x002fea0003800000 */
.L_x_139:
[----:B------:R-:W-:Y:S05]  /*7530*/  BSYNC B0 ;  /* 0x0000000000007941 */ /* 0x000fea0003800000 */
.L_x_138:
[----:B------:R-:W-:Y:S01]  /*7540*/  UIADD3 UR5, UPT, UPT, UR56, 0x1, URZ ;  /* 0x0000000138057890 */ /* 0x000fe2000fffe0ff */
[----:B------:R-:W-:Y:S03]  /*7550*/  ISETP.NE.AND P1, PT, R85, RZ, PT ;  /* 0x000000ff5500720c */ /* 0x000fe60003f25270 */
[----:B------:R-:W-:Y:S04]  /*7560*/  UISETP.NE.AND UP0, UPT, UR5, 0x3, UPT ;  /* 0x000000030500788c */ /* 0x000fe8000bf05270 */
[----:B------:R-:W-:Y:S02]  /*7570*/  USEL UR4, URZ, 0x1, UP0 ;  /* 0x00000001ff047887 */ /* 0x000fe40008000000 */
[----:B------:R-:W-:Y:S04]  /*7580*/  USEL UR5, UR5, URZ, UP0 ;  /* 0x000000ff05057287 */ /* 0x000fe80008000000 */
[----:B------:R3:W1:Y:S01]  /*7590*/  @P1 LDS.128 R48, [R2] ;  /* 0x0000000002301984 */ /* 0x0006620000000c00 */
[----:B------:R-:W-:Y:S01]  /*75a0*/  LOP3.LUT R83, R83, UR4, RZ, 0x3c, !PT ;  /* 0x0000000453537c12 */ /* 0x000fe2000f8e3cff */
[----:B------:R-:W-:Y:S02]  /*75b0*/  IMAD.U32 R80, RZ, RZ, UR5 ;  /* 0x00000005ff507e24 */ /* 0x000fe4000f8e00ff */
[----:B------:R3:W1:Y:S04]  /*75c0*/  @P1 LDS.128 R40, [R39+0x400] ;  /* 0x0004000027281984 */ /* 0x0006680000000c00 */
.L_x_137:
[----:B------:R-:W-:Y:S05]  /*75d0*/  BSYNC B1 ;  /* 0x0000000000017941 */ /* 0x000fea0003800000 */
.L_x_136:
[----:B-1----:R-:W-:Y:S04]  /*75e0*/  SHF.R.U32.HI R5, RZ, 0x15, R34 ;  /* 0x00000015ff057819 */ /* 0x002fe80000011622 */
[----:B------:R-:W-:Y:S01]  /*75f0*/  LOP3.LUT P1, RZ, R5, 0x3, R70, 0x48, !PT ;  /* 0x0000000305ff7812 */ /* 0x000fe20007824846 */
[----:B------:R-:W-:Y:S01]  /*7600*/  @!UPT UIADD3 URZ, UPT, UPT, URZ, URZ, URZ ;  /* 0x000000fffffff290 */ /* 0x000fe2000fffe0ff */
[----:B----4-:R-:W-:Y:S11]  /*7610*/  @P0 BRA `(.L_x_141) ;  /* 0x0000000000080947 */ /* 0x010ff60003800000 */
[----:B------:R-:W1:Y:S02]  /*7620*/  SYNCS.PHASECHK.TRANS64.TRYWAIT P0, [R76+URZ+0x290], R3 ;  /* 0x000290034c0075a7 */ /* 0x000e6400080011ff */
[----:B-1----:R-:W-:Y:S05]  /*7630*/  @!P0 BRA `(.L_x_142) ;  /* 0x0000002800a48947 */ /* 0x002fea0003800000 */
.L_x_141:
[----:B------:R-:W-:Y:S05]  /*7640*/  @!P1 BRA `(.L_x_143) ;  /* 0x0000000000409947 */ /* 0x000fea0003800000 */
[----:B------:R-:W4:Y:S01]  /*7650*/  LDCU.64 UR8, c[0x4][0x70] ;  /* 0x01000e00ff0877ac */ /* 0x000f220008000a00 */
[----:B-1----:R-:W-:Y:S01]  /*7660*/  MOV R3, 0x0 ;  /* 0x0000000000037802 */ /* 0x002fe20000000f00 */
[----:B------:R-:W-:Y:S02]  /*7670*/  HFMA2 R12, -RZ, RZ, 0, 5.9604644775390625e-08 ;  /* 0x00000001ff0c7431 */ /* 0x000fe400000001ff */
[----:B------:R-:W-:Y:S02]  /*7680*/  IMAD.MOV.U32 R8, RZ, RZ, 0x192 ;  /* 0x00000192ff087424 */ /* 0x000fe400078e00ff */
[----:B------:R-:W-:Y:S01]  /*7690*/  IMAD.MOV.U32 R13, RZ, RZ, RZ ;  /* 0x000000ffff0d7224 */ /* 0x000fe200078e00ff */
[----:B------:R-:W1:Y:S01]  /*76a0*/  LDCU.64 UR6, c[0x4][0x78] ;  /* 0x01000f00ff0677ac */ /* 0x000e620008000a00 */
[----:B---3--:R-:W3:Y:S01]  /*76b0*/  LDC.64 R2, c[0x4][R3] ;  /* 0x0100000003027b82 */ /* 0x008ee20000000a00 */
[----:B------:R-:W5:Y:S01]  /*76c0*/  LDCU.64 UR4, c[0x4][0x10] ;  /* 0x01000200ff0477ac */ /* 0x000f620008000a00 */
[----:B----4-:R-:W-:Y:S01]  /*76d0*/  MOV R5, UR9 ;  /* 0x0000000900057c02 */ /* 0x010fe20008000f00 */
[----:B------:R-:W-:Y:S01]  /*76e0*/  IMAD.U32 R4, RZ, RZ, UR8 ;  /* 0x00000008ff047e24 */ /* 0x000fe2000f8e00ff */
[----:B-1----:R-:W-:Y:S01]  /*76f0*/  MOV R7, UR7 ;  /* 0x0000000700077c02 */ /* 0x002fe20008000f00 */
[----:B------:R-:W-:Y:S01]  /*7700*/  IMAD.U32 R6, RZ, RZ, UR6 ;  /* 0x00000006ff067e24 */ /* 0x000fe2000f8e00ff */
[----:B-----5:R-:W-:Y:S01]  /*7710*/  MOV R11, UR5 ;  /* 0x00000005000b7c02 */ /* 0x020fe20008000f00 */
[----:B------:R-:W-:Y:S02]  /*7720*/  IMAD.U32 R10, RZ, RZ, UR4 ;  /* 0x00000004ff0a7e24 */ /* 0x000fe4000f8e00ff */
[----:B------:R-:W-:Y:S07]  /*7730*/  LEPC R20, `(.L_x_143) ;  /* 0x000000001014794e */ /* 0x000fee0000000000 */
[----:B--23--:R-:W-:Y:S05]  /*7740*/  CALL.ABS.NOINC R2 ;  /* 0x0000000002007343 */ /* 0x00cfea0003c00000 */
.L_x_143:
[----:B------:R-:W-:Y:S05]  /*7750*/  WARPSYNC.ALL ;  /* 0x0000000000007948 */ /* 0x000fea0003800000 */
[----:B------:R-:W-:Y:S01]  /*7760*/  R2UR UR4, R34 ;  /* 0x00000000220472ca */ /* 0x000fe200000e0000 */
[--C-:B------:R-:W-:Y:S01]  /*7770*/  HADD2.F32 R20, -RZ, R40.reuse.H0_H0 ;  /* 0x20000028ff147230 */ /* 0x100fe20000004100 */
[----:B------:R-:W-:Y:S01]  /*7780*/  MOV R84, 0x10 ;  /* 0x0000001000547802 */ /* 0x000fe20000000f00 */
[----:B------:R-:W-:Y:S01]  /*7790*/  HADD2.F32 R21, -RZ, R40.H1_H1 ;  /* 0x30000028ff157230 */ /* 0x000fe20000004100 */
[----:B------:R-:W-:Y:S01]  /*77a0*/  LOP3.LUT P6, RZ, R69, 0x40, RZ, 0xc0, !PT ;  /* 0x0000004045ff7812 */ /* 0x000fe200078cc0ff */
[----:B------:R-:W-:Y:S01]  /*77b0*/  HADD2.F32 R36, -RZ, R41.H1_H1 ;  /* 0x30000029ff247230 */ /* 0x000fe20000004100 */
[----:B------:R-:W-:Y:S01]  /*77c0*/  ISETP.NE.AND P0, PT, R74, RZ, PT ;  /* 0x000000ff4a00720c */ /* 0x000fe20003f05270 */
[----:B------:R-:W-:Y:S01]  /*77d0*/  HADD2.F32 R37, -RZ, R43.H0_H0 ;  /* 0x2000002bff257230 */ /* 0x000fe20000004100 */
[----:B------:R-:W-:Y:S01]  /*77e0*/  SEL R84, R84, 0xfffffff0, !P6 ;  /* 0xfffffff054547807 */ /* 0x000fe20007000000 */
[----:B------:R-:W-:Y:S03]  /*77f0*/  BSSY.RECONVERGENT B0, `(.L_x_144) ;  /* 0x000004e000007945 */ /* 0x000fe60003800200 */
[----:B------:R-:W-:Y:S01]  /*7800*/  IADD3 R86, PT, PT, R39, R84, RZ ;  /* 0x0000005427567210 */ /* 0x000fe20007ffe0ff */
[----:B------:R-:W2:Y:S02]  /*7810*/  LDTM.x16 R4, tmem[UR4] ;  /* 0x00000004000479ee */ /* 0x000ea40008240000 */
[C---:B--2---:R-:W-:Y:S01]  /*7820*/  FMUL R0, R32.reuse, R4 ;  /* 0x0000000420007220 */ /* 0x044fe20000400000 */
[C---:B---3--:R-:W-:Y:S01]  /*7830*/  FMUL R2, R32.reuse, R5 ;  /* 0x0000000520027220 */ /* 0x048fe20000400000 */
[C---:B-1----:R-:W-:Y:S01]  /*7840*/  FMUL R3, R32.reuse, R6 ;  /* 0x0000000620037220 */ /* 0x042fe20000400000 */
[C---:B------:R-:W-:Y:S01]  /*7850*/  FMUL R7, R32.reuse, R7 ;  /* 0x0000000720077220 */ /* 0x040fe20000400000 */
[C---:B------:R-:W-:Y:S01]  /*7860*/  FFMA R0, R35.reuse, R20, R0 ;  /* 0x0000001423007223 */ /* 0x040fe20000000000 */
[----:B------:R-:W-:Y:S02]  /*7870*/  HADD2.F32 R20, -RZ, R41.H0_H0 ;  /* 0x20000029ff147230 */ /* 0x000fe40000004100 */
[C---:B------:R-:W-:Y:S01]  /*7880*/  FFMA R2, R35.reuse, R21, R2 ;  /* 0x0000001523027223 */ /* 0x040fe20000000002 */
[--C-:B------:R-:W-:Y:S02]  /*7890*/  HADD2.F32 R21, -RZ, R42.reuse.H0_H0 ;  /* 0x2000002aff157230 */ /* 0x100fe40000004100 */
[C---:B------:R-:W-:Y:S01]  /*78a0*/  FMUL R4, R32.reuse, R8 ;  /* 0x0000000820047220 */ /* 0x040fe20000400000 */
[C---:B------:R-:W-:Y:S01]  /*78b0*/  FMUL R5, R32.reuse, R9 ;  /* 0x0000000920057220 */ /* 0x040fe20000400000 */
[C---:B------:R-:W-:Y:S01]  /*78c0*/  FFMA R3, R35.reuse, R20, R3 ;  /* 0x0000001423037223 */ /* 0x040fe20000000003 */
[----:B------:R-:W-:Y:S02]  /*78d0*/  HADD2.F32 R20, -RZ, R42.H1_H1 ;  /* 0x3000002aff147230 */ /* 0x000fe40000004100 */
[C---:B------:R-:W-:Y:S01]  /*78e0*/  FFMA R7, R35.reuse, R36, R7 ;  /* 0x0000002423077223 */ /* 0x040fe20000000007 */
[C---:B------:R-:W-:Y:S01]  /*78f0*/  FMUL R6, R32.reuse, R10 ;  /* 0x0000000a20067220 */ /* 0x040fe20000400000 */
[----:B------:R-:W-:Y:S02]  /*7900*/  HADD2.F32 R36, -RZ, R43.H1_H1 ;  /* 0x3000002bff247230 */ /* 0x000fe40000004100 */
[C---:B------:R-:W-:Y:S01]  /*7910*/  FMUL R11, R32.reuse, R11 ;  /* 0x0000000b200b7220 */ /* 0x040fe20000400000 */
[C---:B------:R-:W-:Y:S01]  /*7920*/  FFMA R4, R35.reuse, R21, R4 ;  /* 0x0000001523047223 */ /* 0x040fe20000000004 */
[C---:B------:R-:W-:Y:S01]  /*7930*/  FFMA R5, R35.reuse, R20, R5 ;  /* 0x0000001423057223 */ /* 0x040fe20000000005 */
[C---:B------:R-:W-:Y:S01]  /*7940*/  FFMA R6, R35.reuse, R37, R6 ;  /* 0x0000002523067223 */ /* 0x040fe20000000006 */
[--C-:B------:R-:W-:Y:S02]  /*7950*/  HADD2.F32 R20, -RZ, R48.reuse.H0_H0 ;  /* 0x20000030ff147230 */ /* 0x100fe40000004100 */
[C---:B------:R-:W-:Y:S01]  /*7960*/  FFMA R11, R35.reuse, R36, R11 ;  /* 0x00000024230b7223 */ /* 0x040fe2000000000b */
[C---:B------:R-:W-:Y:S01]  /*7970*/  FMUL R8, R32.reuse, R12 ;  /* 0x0000000c20087220 */ /* 0x040fe20000400000 */
[----:B------:R-:W-:Y:S02]  /*7980*/  HADD2.F32 R36, -RZ, R48.H1_H1 ;  /* 0x30000030ff247230 */ /* 0x000fe40000004100 */
[C---:B------:R-:W-:Y:S01]  /*7990*/  FMUL R9, R32.reuse, R13 ;  /* 0x0000000d20097220 */ /* 0x040fe20000400000 */
[--C-:B------:R-:W-:Y:S02]  /*79a0*/  HADD2.F32 R21, -RZ, R49.reuse.H0_H0 ;  /* 0x20000031ff157230 */ /* 0x100fe40000004100 */
[C---:B------:R-:W-:Y:S01]  /*79b0*/  FMUL R10, R32.reuse, R14 ;  /* 0x0000000e200a7220 */ /* 0x040fe20000400000 */
[C---:B------:R-:W-:Y:S01]  /*79c0*/  FFMA R8, R35.reuse, R20, R8 ;  /* 0x0000001423087223 */ /* 0x040fe20000000008 */
[----:B------:R-:W-:Y:S02]  /*79d0*/  HADD2.F32 R20, -RZ, R49.H1_H1 ;  /* 0x30000031ff147230 */ /* 0x000fe40000004100 */
[C---:B------:R-:W-:Y:S01]  /*79e0*/  FFMA R9, R35.reuse, R36, R9 ;  /* 0x0000002423097223 */ /* 0x040fe20000000009 */
[C---:B------:R-:W-:Y:S01]  /*79f0*/  FMUL R15, R32.reuse, R15 ;  /* 0x0000000f200f7220 */ /* 0x040fe20000400000 */
[C---:B------:R-:W-:Y:S01]  /*7a00*/  FFMA R10, R35.reuse, R21, R10 ;  /* 0x00000015230a7223 */ /* 0x040fe2000000000a */
[--C-:B------:R-:W-:Y:S02]  /*7a10*/  HADD2.F32 R21, -RZ, R50.reuse.H0_H0 ;  /* 0x20000032ff157230 */ /* 0x100fe40000004100 */
[C---:B------:R-:W-:Y:S01]  /*7a20*/  FMUL R12, R32.reuse, R16 ;  /* 0x00000010200c7220 */ /* 0x040fe20000400000 */
[----:B------:R-:W-:Y:S02]  /*7a30*/  HADD2.F32 R36, -RZ, R50.H1_H1 ;  /* 0x30000032ff247230 */ /* 0x000fe40000004100 */
[C---:B------:R-:W-:Y:S01]  /*7a40*/  FFMA R15, R35.reuse, R20, R15 ;  /* 0x00000014230f7223 */ /* 0x040fe2000000000f */
[C---:B------:R-:W-:Y:S01]  /*7a50*/  FMUL R13, R32.reuse, R17 ;  /* 0x00000011200d7220 */ /* 0x040fe20000400000 */
[--C-:B------:R-:W-:Y:S02]  /*7a60*/  HADD2.F32 R37, -RZ, R51.reuse.H0_H0 ;  /* 0x20000033ff257230 */ /* 0x100fe40000004100 */
[C---:B------:R-:W-:Y:S01]  /*7a70*/  FMUL R14, R32.reuse, R18 ;  /* 0x00000012200e7220 */ /* 0x040fe20000400000 */
[----:B------:R-:W-:Y:S02]  /*7a80*/  HADD2.F32 R20, -RZ, R51.H1_H1 ;  /* 0x30000033ff147230 */ /* 0x000fe40000004100 */
[----:B------:R-:W-:Y:S01]  /*7a90*/  FMUL R19, R32, R19 ;  /* 0x0000001320137220 */ /* 0x000fe20000400000 */
[----:B------:R-:W-:Y:S01]  /*7aa0*/  F2FP.F16.F32.PACK_AB R44, R2, R0 ;  /* 0x00000000022c723e */ /* 0x000fe200000000ff */
[----:B------:R-:W-:Y:S01]  /*7ab0*/  FFMA R12, R35, R21, R12 ;  /* 0x00000015230c7223 */ /* 0x000fe2000000000c */
[----:B------:R-:W-:Y:S01]  /*7ac0*/  F2FP.F16.F32.PACK_AB R45, R7, R3 ;  /* 0x00000003072d723e */ /* 0x000fe200000000ff */
[----:B------:R-:W-:Y:S01]  /*7ad0*/  FFMA R13, R35, R36, R13 ;  /* 0x00000024230d7223 */ /* 0x000fe2000000000d */
[----:B------:R-:W-:Y:S01]  /*7ae0*/  F2FP.F16.F32.PACK_AB R46, R5, R4 ;  /* 0x00000004052e723e */ /* 0x000fe200000000ff */
[----:B------:R-:W-:Y:S01]  /*7af0*/  FFMA R14, R35, R37, R14 ;  /* 0x00000025230e7223 */ /* 0x000fe2000000000e */
[----:B------:R-:W-:Y:S01]  /*7b00*/  F2FP.F16.F32.PACK_AB R47, R11, R6 ;  /* 0x000000060b2f723e */ /* 0x000fe200000000ff */
[----:B------:R-:W-:Y:S01]  /*7b10*/  FFMA R19, R35, R20, R19 ;  /* 0x0000001423137223 */ /* 0x000fe20000000013 */
[----:B------:R-:W-:Y:S02]  /*7b20*/  F2FP.F16.F32.PACK_AB R64, R9, R8 ;  /* 0x000000080940723e */ /* 0x000fe400000000ff */
[----:B------:R-:W-:Y:S01]  /*7b30*/  F2FP.F16.F32.PACK_AB R65, R15, R10 ;  /* 0x0000000a0f41723e */ /* 0x000fe200000000ff */
[----:B------:R1:W-:Y:S01]  /*7b40*/  STS.128 [R39+0x400], R44 ;  /* 0x0004002c27007388 */ /* 0x0003e20000000c00 */
[----:B------:R-:W-:Y:S02]  /*7b50*/  F2FP.F16.F32.PACK_AB R66, R13, R12 ;  /* 0x0000000c0d42723e */ /* 0x000fe400000000ff */
[----:B------:R-:W-:Y:S05]  /*7b60*/  F2FP.F16.F32.PACK_AB R67, R19, R14 ;  /* 0x0000000e1343723e */ /* 0x000fea00000000ff */
[----:B------:R1:W-:Y:S01]  /*7b70*/  STS.128 [R86+0x400], R64 ;  /* 0x0004004056007388 */ /* 0x0003e20000000c00 */
[----:B------:R-:W-:Y:S01]  /*7b80*/  @!PT LDS RZ, [RZ] ;  /* 0x00000000fffff984 */ /* 0x000fe20000000800 */
[----:B------:R-:W-:Y:S01]  /*7b90*/  @!PT LDS RZ, [RZ] ;  /* 0x00000000fffff984 */ /* 0x000fe20000000800 */
[----:B------:R-:W-:Y:S01]  /*7ba0*/  @!PT LDS RZ, [RZ] ;  /* 0x00000000fffff984 */ /* 0x000fe20000000800 */
[----:B------:R-:W-:Y:S01]  /*7bb0*/  @!PT LDS RZ, [RZ] ;  /* 0x00000000fffff984 */ /* 0x000fe20000000800 */
[----:B------:R2:W-:Y:S07]  /*7bc0*/  MEMBAR.ALL.CTA ;  /* 0x0000000000007992 */ /* 0x0005ee0000008000 */
[----:B--2---:R-:W2:Y:S02]  /*7bd0*/  FENCE.VIEW.ASYNC.S ;  /* 0x00000000000073c6 */ /* 0x004ea40000000000 */
[----:B--2---:R-:W-:Y:S06]  /*7be0*/  BAR.SYNC.DEFER_BLOCKING 0x1, 0x80 ;  /* 0x0042000000007b1d */ /* 0x004fec0000010000 */
[----:B------:R-:W-:Y:S05]  /*7bf0*/  @P0 BRA `(.L_x_145) ;  /* 0x0000000000340947 */ /* 0x000fea0003800000 */
[----:B------:R-:W-:Y:S01]  /*7c00*/  R2UR UR10, R38 ;  /* 0x00000000260a72ca */ /* 0x000fe200000e0000 */
[----:B------:R-:W-:Y:S01]  /*7c10*/  UIADD3 UR8, UP0, UPT, UR54, 0x680, URZ ;  /* 0x0000068036087890 */ /* 0x000fe2000ff1e0ff */
[----:B------:R-:W-:Y:S01]  /*7c20*/  UMOV UR43, UR36 ;  /* 0x00000024002b7c82 */ /* 0x000fe20008000000 */
[----:B------:R-:W-:Y:S02]  /*7c30*/  UIADD3 UR5, UPT, UPT, UR41, 0x20, URZ ;  /* 0x0000002029057890 */ /* 0x000fe4000fffe0ff */
[----:B------:R-:W-:Y:S01]  /*7c40*/  UIADD3.X UR9, UPT, UPT, URZ, UR55, URZ, UP0, !UPT ;  /* 0x00000037ff097290 */ /* 0x000fe200087fe4ff */
[----:B------:R-:W-:Y:S01]  /*7c50*/  UMOV UR6, UR42 ;  /* 0x0000002a00067c82 */ /* 0x000fe20008000000 */
[----:B------:R-:W-:Y:S06]  /*7c60*/  UMOV UR7, UR36 ;  /* 0x0000002400077c82 */ /* 0x000fec0008000000 */
[----:B------:R-:W-:Y:S04]  /*7c70*/  UIADD3 UR10, UPT, UPT, UR48, UR10, URZ ;  /* 0x0000000a300a7290 */ /* 0x000fe8000fffe0ff */
[----:B------:R-:W-:Y:S02]  /*7c80*/  UIADD3 UR40, UPT, UPT, UR10, 0x400, URZ ;  /* 0x000004000a287890 */ /* 0x000fe4000fffe0ff */
[----:B------:R-:W-:Y:S07]  /*7c90*/  UIADD3 UR4, UPT, UPT, UR10, 0xc00, URZ ;  /* 0x00000c000a047890 */ /* 0x000fee000fffe0ff */
[----:B------:R2:W-:Y:S02]  /*7ca0*/  UTMASTG.3D [UR40], [UR8] ;  /* 0x00000028080073b5 */ /* 0x0005e40008010000 */
[----:B------:R2:W-:Y:S02]  /*7cb0*/  UTMASTG.3D [UR4], [UR8] ;  /* 0x00000004080073b5 */ /* 0x0005e40008010000 */
[----:B--2---:R0:W-:Y:S02]  /*7cc0*/  UTMACMDFLUSH ;  /* 0x00000000000079b7 */ /* 0x0041e40000000000 */
.L_x_145:
[----:B------:R-:W-:Y:S05]  /*7cd0*/  BSYNC.RECONVERGENT B0 ;  /* 0x0000000000007941 */ /* 0x000fea0003800200 */
.L_x_144:
[----:B------:R-:W-:Y:S01]  /*7ce0*/  UIADD3 UR40, UPT, UPT, UR56, 0x1, URZ ;  /* 0x0000000138287890 */ /* 0x000fe2000fffe0ff */
[----:B------:R-:W-:Y:S03]  /*7cf0*/  BSSY.RECONVERGENT B0, `(.L_x_146) ;  /* 0x0000005000007945 */ /* 0x000fe60003800200 */
[----:B------:R-:W-:Y:S04]  /*7d00*/  UISETP.NE.AND UP0, UPT, UR40, 0x3, UPT ;  /* 0x000000032800788c */ /* 0x000fe8000bf05270 */
[----:B------:R-:W-:Y:S01]  /*7d10*/  USEL UR43, UR40, URZ, UP0 ;  /* 0x000000ff282b7287 */ /* 0x000fe20008000000 */
[----:B------:R-:W-:Y:S11]  /*7d20*/  @P0 BRA `(.L_x_147) ;  /* 0x0000000000040947 */ /* 0x000ff60003800000 */
[----:B------:R-:W-:Y:S04]  /*7d30*/  DEPBAR.LE SB0, 0x1 ;  /* 0x000080400000791a */ /* 0x000fe80000000000 */
.L_x_147:
[----:B------:R-:W-:Y:S05]  /*7d40*/  BSYNC.RECONVERGENT B0 ;  /* 0x0000000000007941 */ /* 0x000fea0003800200 */
.L_x_146:
[----:B------:R-:W-:Y:S01]  /*7d50*/  BAR.SYNC.DEFER_BLOCKING 0x1, 0x80 ;  /* 0x0042000000007b1d */ /* 0x000fe20000010000 */
[----:B------:R-:W-:Y:S01]  /*7d60*/  ISETP.NE.AND P1, PT, R79, RZ, PT ;  /* 0x000000ff4f00720c */ /* 0x000fe20003f25270 */
[----:B------:R-:W-:Y:S01]  /*7d70*/  UISETP.NE.AND UP0, UPT, UR50, URZ, UPT ;  /* 0x000000ff3200728c */ /* 0x000fe2000bf05270 */
[----:B------:R-:W-:Y:S11]  /*7d80*/  LEA R2, R80, UR48, 0x3 ;  /* 0x0000003050027c11 */ /* 0x000ff6000f8e18ff */
[----:B------:R-:W-:Y:S01]  /*7d90*/  @P1 SHF.L.U32 R3, R83, 0x1f, RZ ;  /* 0x0000001f53031819 */ /* 0x000fe200000006ff */
[----:B------:R-:W-:Y:S06]  /*7da0*/  BRA.U !UP0, `(.L_x_148) ;  /* 0x0000000108247547 */ /* 0x000fec000b800000 */
[----:B------:R-:W-:Y:S01]  /*7db0*/  IMAD.U32 R5, RZ, RZ, UR49 ;  /* 0x00000031ff057e24 */ /* 0x000fe2000f8e00ff */
[----:B------:R-:W-:Y:S01]  /*7dc0*/  MOV R0, UR37 ;  /* 0x0000002500007c02 */ /* 0x000fe20008000f00 */
[----:B------:R-:W-:Y:S03]  /*7dd0*/  UIADD3 UR49, UPT, UPT, UR49, 0x1, URZ ;  /* 0x0000000131317890 */ /* 0x000fe6000fffe0ff */
[----:B------:R-:W-:Y:S01]  /*7de0*/  @P1 LEA R5, R5, UR48, 0x3 ;  /* 0x0000003005051c11 */ /* 0x000fe2000f8e18ff */
[----:B------:R-:W-:Y:S04]  /*7df0*/  UISETP.NE.AND UP0, UPT, UR49, 0x3, UPT ;  /* 0x000000033100788c */ /* 0x000fe8000bf05270 */
[----:B------:R-:W-:Y:S01]  /*7e00*/  @P1 VIADD R5, R5, 0x248 ;  /* 0x0000024805051836 */ /* 0x000fe20000000000 */
[----:B------:R-:W-:Y:S04]  /*7e10*/  USEL UR49, UR49, URZ, UP0 ;  /* 0x000000ff31317287 */ /* 0x000fe80008000000 */
[----:B------:R-:W-:Y:S04]  /*7e20*/  @P1 PRMT R0, R0, 0x654, R5 ;  /* 0x0000065400001816 */ /* 0x000fe80000000005 */
[----:B------:R2:W-:Y:S04]  /*7e30*/  @P1 SYNCS.ARRIVE.TRANS64.RED.A1T0 RZ, [R0+URZ], RZ ;  /* 0x000000ff00ff19a7 */ /* 0x0005e800081004ff */
.L_x_148:
[----:B------:R-:W3:Y:S01]  /*7e40*/  @P1 SYNCS.PHASECHK.TRANS64.TRYWAIT P0, [R2+URZ+0x230], R3 ;  /* 0x00023003020015a7 */ /* 0x000ee200080011ff */
[----:B------:R-:W-:Y:S01]  /*7e50*/  BSSY B1, `(.L_x_149) ;  /* 0x0000012000017945 */ /* 0x000fe20003800000 */
[----:B---3--:R-:W-:Y:S03]  /*7e60*/  @P1 SEL R82, RZ, 0x1, !P0 ;  /* 0x00000001ff521807 */ /* 0x008fe60004000000 */
[----:B------:R-:W-:Y:S05]  /*7e70*/  @!P1 BRA `(.L_x_150) ;  /* 0x00000000003c9947 */ /* 0x000fea0003800000 */
[----:B------:R-:W-:Y:S01]  /*7e80*/  ISETP.NE.AND P1, PT, R85, RZ, PT ;  /* 0x000000ff5500720c */ /* 0x000fe20003f25270 */
[----:B------:R-:W-:Y:S01]  /*7e90*/  BSSY B0, `(.L_x_151) ;  /* 0x0000009000007945 */ /* 0x000fe20003800000 */
[----:B------:R-:W-:Y:S11]  /*7ea0*/  ISETP.NE.AND P0, PT, R82, RZ, PT ;  /* 0x000000ff5200720c */ /* 0x000ff60003f05270 */
[----:B------:R-:W-:Y:S05]  /*7eb0*/  @P1 IMAD R80, R80, 0x1000, R81 ;  /* 0x0000100050501824 */ /* 0x000fea00078e0251 */
[----:B------:R-:W-:Y:S05]  /*7ec0*/  @P1 IADD3 R3, PT, PT, R80, UR48, RZ ;  /* 0x0000003050031c10 */ /* 0x000fea000fffe0ff */
[----:B--2---:R-:W-:Y:S01]  /*7ed0*/  @P1 IMAD.IADD R0, R84, 0x1, R3 ;  /* 0x0000000154001824 */ /* 0x004fe200078e0203 */
[----:B------:R-:W-:Y:S06]  /*7ee0*/  @P0 BRA `(.L_x_152) ;  /* 0x00000000000c0947 */ /* 0x000fec0003800000 */
[----:B------:R-:W-:Y:S04]  /*7ef0*/  SHF.L.U32 R83, R83, 0x1f, RZ ;  /* 0x0000001f53537819 */ /* 0x000fe800000006ff */
[----:B------:R-:W2:Y:S02]  /*7f00*/  SYNCS.PHASECHK.TRANS64.TRYWAIT P0, [R2+URZ+0x230], R83 ;  /* 0x00023053020075a7 */ /* 0x000ea400080011ff */
[----:B--2---:R-:W-:Y:S05]  /*7f10*/  @!P0 BRA `(.L_x_153) ;  /* 0x0000002000808947 */ /* 0x004fea0003800000 */
.L_x_152:
[----:B------:R-:W-:Y:S05]  /*7f20*/  BSYNC B0 ;  /* 0x0000000000007941 */ /* 0x000fea0003800000 */
.L_x_151:
[----:B------:R-:W-:Y:S11]  /*7f30*/  ISETP.NE.AND P0, PT, R85, RZ, PT ;  /* 0x000000ff5500720c */ /* 0x000ff60003f05270 */
[----:B------:R-:W-:Y:S02]  /*7f40*/  @!UPT UIADD3 URZ, UPT, UPT, URZ, URZ, URZ ;  /* 0x000000fffffff290 */ /* 0x000fe4000fffe0ff */
[----:B------:R3:W4:Y:S04]  /*7f50*/  @P0 LDS.128 R40, [R80+UR48+0x400] ;  /* 0x0004003050280984 */ /* 0x0007280008000c00 */
[----:B------:R3:W1:Y:S02]  /*7f60*/  @P0 LDS.128 R48, [R0+0x400] ;  /* 0x0004000000300984 */ /* 0x0006640000000c00 */
.L_x_150:
[----:B------:R-:W-:Y:S05]  /*7f70*/  BSYNC B1 ;  /* 0x0000000000017941 */ /* 0x000fea0003800000 */
.L_x_149:
[----:B------:R-:W-:Y:S05]  /*7f80*/  VIADD R3, R34, 0x10 ;  /* 0x0000001022037836 */ /* 0x000fea0000000000 */
[----:B------:R-:W-:Y:S04]  /*7f90*/  SHF.R.U32.HI R3, RZ, 0x15, R3 ;  /* 0x00000015ff037819 */ /* 0x000fe80000011603 */
[----:B------:R-:W-:Y:S11]  /*7fa0*/  LOP3.LUT P0, RZ, R3, 0x3, R70, 0x48, !PT ;  /* 0x0000000303ff7812 */ /* 0x000ff60007804846 */
[----:B------:R-:W-:Y:S02]  /*7fb0*/  @!UPT UIADD3 URZ, UPT, UPT, URZ, URZ, URZ ;  /* 0x000000fffffff290 */ /* 0x000fe4000fffe0ff */
[----:B------:R-:W-:Y:S05]  /*7fc0*/  @!P0 BRA `(.L_x_154) ;  /* 0x0000000000408947 */ /* 0x000fea0003800000 */
[----:B------:R-:W5:Y:S01]  /*7fd0*/  LDCU.64 UR8, c[0x4][0x70] ;  /* 0x01000e00ff0877ac */ /* 0x000f620008000a00 */
[----:B------:R-:W-:Y:S01]  /*7fe0*/  MOV R3, 0x0 ;  /* 0x0000000000037802 */ /* 0x000fe20000000f00 */
[----:B------:R-:W-:Y:S02]  /*7ff0*/  HFMA2 R12, -RZ, RZ, 0, 5.9604644775390625e-08 ;  /* 0x00000001ff0c7431 */ /* 0x000fe400000001ff */
[----:B------:R-:W-:Y:S02]  /*8000*/  IMAD.MOV.U32 R8, RZ, RZ, 0x192 ;  /* 0x00000192ff087424 */ /* 0x000fe400078e00ff */
[----:B------:R-:W-:Y:S01]  /*8010*/  IMAD.MOV.U32 R13, RZ, RZ, RZ ;  /* 0x000000ffff0d7224 */ /* 0x000fe200078e00ff */
[----:B------:R-:W3:Y:S01]  /*8020*/  LDCU.64 UR6, c[0x4][0x78] ;  /* 0x01000f00ff0677ac */ /* 0x000ee20008000a00 */
[----:B--2---:R-:W2:Y:S01]  /*8030*/  LDC.64 R2, c[0x4][R3] ;  /* 0x0100000003027b82 */ /* 0x004ea20000000a00 */
[----:B------:R-:W4:Y:S01]  /*8040*/  LDCU.64 UR4, c[0x4][0x10] ;  /* 0x01000200ff0477ac */ /* 0x000f220008000a00 */
[----:B-----5:R-:W-:Y:S01]  /*8050*/  MOV R5, UR9 ;  /* 0x0000000900057c02 */ /* 0x020fe20008000f00 */
[----:B------:R-:W-:Y:S01]  /*8060*/  IMAD.U32 R4, RZ, RZ, UR8 ;  /* 0x00000008ff047e24 */ /* 0x000fe2000f8e00ff */
[----:B---3--:R-:W-:Y:S01]  /*8070*/  MOV R7, UR7 ;  /* 0x0000000700077c02 */ /* 0x008fe20008000f00 */
[----:B------:R-:W-:Y:S01]  /*8080*/  IMAD.U32 R6, RZ, RZ, UR6 ;  /* 0x00000006ff067e24 */ /* 0x000fe2000f8e00ff */
[----:B----4-:R-:W-:Y:S01]  /*8090*/  MOV R11, UR5 ;  /* 0x00000005000b7c02 */ /* 0x010fe20008000f00 */
[----:B------:R-:W-:Y:S02]  /*80a0*/  IMAD.U32 R10, RZ, RZ, UR4 ;  /* 0x00000004ff0a7e24 */ /* 0x000fe4000f8e00ff */
[----:B------:R-:W-:Y:S07]  /*80b0*/  LEPC R20, `(.L_x_154) ;  /* 0x000000001014794e */ /* 0x000fee0000000000 */
[----:B-12---:R-:W-:Y:S05]  /*80c0*/  CALL.ABS.NOINC R2 ;  /* 0x0000000002007343 */ /* 0x006fea0003c00000 */
.L_x_154:
[----:B------:R-:W-:Y:S01]  /*80d0*/  ISETP.NE.AND P0, PT, R74, RZ, PT ;  /* 0x000000ff4a00720c */ /* 0x000fe20003f05270 */
[----:B------:R-:W-:Y:S05]  /*80e0*/  WARPSYNC.ALL ;  /* 0x0000000000007948 */ /* 0x000fea0003800000 */
[----:B------:R-:W-:Y:S01]  /*80f0*/  R2UR UR4, R34 ;  /* 0x00000000220472ca */ /* 0x000fe200000e0000 */
[--C-:B----4-:R-:W-:Y:S01]  /*8100*/  HADD2.F32 R20, -RZ, R40.reuse.H0_H0 ;  /* 0x20000028ff147230 */ /* 0x110fe20000004100 */
[----:B------:R-:W-:Y:S01]  /*8110*/  MOV R81, UR43 ;  /* 0x0000002b00517c02 */ /* 0x000fe20008000f00 */
[----:B------:R-:W-:Y:S01]  /*8120*/  HADD2.F32 R36, -RZ, R40.H1_H1 ;  /* 0x30000028ff247230 */ /* 0x000fe20000004100 */
[----:B------:R-:W-:Y:S01]  /*8130*/  IADD3 R76, PT, PT, R76, 0x2b0, RZ ;  /* 0x000002b04c4c7810 */ /* 0x000fe20007ffe0ff */
[--C-:B------:R-:W-:Y:S01]  /*8140*/  HADD2.F32 R21, -RZ, R41.reuse.H0_H0 ;  /* 0x20000029ff157230 */ /* 0x100fe20000004100 */
[----:B------:R-:W-:Y:S01]  /*8150*/  LEA R82, R81, R68, 0xb ;  /* 0x0000004451527211 */ /* 0x000fe200078e58ff */
[----:B------:R-:W-:Y:S01]  /*8160*/  HADD2.F32 R37, -RZ, R41.H1_H1 ;  /* 0x30000029ff257230 */ /* 0x000fe20000004100 */
[----:B------:R-:W-:Y:S01]  /*8170*/  LOP3.LUT R76, R76, 0xfefffff8, RZ, 0xc0, !PT ;  /* 0xfefffff84c4c7812 */ /* 0x000fe200078ec0ff */
[--C-:B-1----:R-:W-:Y:S01]  /*8180*/  HADD2.F32 R39, -RZ, R42.reuse.H0_H0 ;  /* 0x2000002aff277230 */ /* 0x102fe20000004100 */
[----:B------:R-:W-:Y:S01]  /*8190*/  LEA R85, R82, UR48, 0x1 ;  /* 0x0000003052557c11 */ /* 0x000fe2000f8e08ff */
[----:B------:R-:W-:Y:S01]  /*81a0*/  HADD2.F32 R38, -RZ, R42.H1_H1 ;  /* 0x3000002aff267230 */ /* 0x000fe20000004100 */
[----:B------:R-:W-:Y:S01]  /*81b0*/  BSSY.RECONVERGENT B0, `(.L_x_155) ;  /* 0x000004f000007945 */ /* 0x000fe20003800200 */
[----:B------:R-:W1:Y:S01]  /*81c0*/  LDTM.x16 R4, tmem[UR4+0x10] ;  /* 0x00001004000479ee */ /* 0x000e620008240000 */
[----:B------:R-:W-:Y:S01]  /*81d0*/  NOP ;  /* 0x0000000000007918 */ /* 0x000fe20000000000 */
[----:B-1----:R1:W-:Y:S01]  /*81e0*/  SYNCS.ARRIVE.TRANS64.RED.A1T0 RZ, [R76+URZ], RZ ;  /* 0x000000ff4cff79a7 */ /* 0x0023e200081004ff */
[----:B------:R-:W-:Y:S01]  /*81f0*/  IADD3 R84, PT, PT, R84, R85, RZ ;  /* 0x0000005554547210 */ /* 0x000fe20007ffe0ff */
[--C-:B------:R-:W-:Y:S02]  /*8200*/  HADD2.F32 R40, -RZ, R43.reuse.H0_H0 ;  /* 0x2000002bff287230 */ /* 0x100fe40000004100 */
[----:B------:R-:W-:Y:S02]  /*8210*/  HADD2.F32 R42, -RZ, R43.H1_H1 ;  /* 0x3000002bff2a7230 */ /* 0x000fe40000004100 */
        /* <DEDUP_REMOVED lines=8> */
[C---:B------:R-:W-:Y:S01]  /*82a0*/  FMUL R4, R32.reuse, R4 ;  /* 0x0000000420047220 */ /* 0x040fe20000400000 */
[C---:B------:R-:W-:Y:S01]  /*82b0*/  FMUL R5, R32.reuse, R5 ;  /* 0x0000000520057220 */ /* 0x040fe20000400000 */
[C---:B------:R-:W-:Y:S01]  /*82c0*/  FMUL R6, R32.reuse, R6 ;  /* 0x0000000620067220 */ /* 0x040fe20000400000 */
[C---:B--23--:R-:W-:Y:S01]  /*82d0*/  FMUL R0, R32.reuse, R7 ;  /* 0x0000000720007220 */ /* 0x04cfe20000400000 */
[C---:B------:R-:W-:Y:S01]  /*82e0*/  FFMA R4, R35.reuse, R20, R4 ;  /* 0x0000001423047223 */ /* 0x040fe20000000004 */
[C---:B------:R-:W-:Y:S01]  /*82f0*/  FMUL R2, R32.reuse, R8 ;  /* 0x0000000820027220 */ /* 0x040fe20000400000 */
        /* <DEDUP_REMOVED lines=20> */
[----:B------:R-:W-:Y:S01]  /*8440*/  FFMA R15, R35, R46, R15 ;  /* 0x0000002e230f7223 */ /* 0x000fe2000000000f */
[----:B------:R-:W-:Y:S01]  /*8450*/  FMUL R19, R32, R19 ;  /* 0x0000001320137220 */ /* 0x000fe20000400000 */
[----:B------:R-:W-:Y:S01]  /*8460*/  F2FP.F16.F32.PACK_AB R64, R5, R4 ;  /* 0x000000040540723e */ /* 0x000fe200000000ff */
[C---:B------:R-:W-:Y:S01]  /*8470*/  FFMA R12, R35.reuse, R45, R12 ;  /* 0x0000002d230c7223 */ /* 0x040fe2000000000c */
        /* <DEDUP_REMOVED lines=20> */
[----:B------:R-:W-:Y:S02]  /*85c0*/  UIADD3 UR12, UP0, UPT, UR54, 0x680, URZ ;  /* 0x00000680360c7890 */ /* 0x000fe4000ff1e0ff */
[----:B------:R-:W-:Y:S02]  /*85d0*/  ULEA UR4, UR43, UR48, 0xc ;  /* 0x000000302b047291 */ /* 0x000fe4000f8e60ff */
[----:B------:R-:W-:Y:S02]  /*85e0*/  UIADD3 UR9, UPT, UPT, UR41, 0x10, URZ ;  /* 0x0000001029097890 */ /* 0x000fe4000fffe0ff */
[----:B------:R-:W-:Y:S02]  /*85f0*/  UIADD3 UR8, UPT, UPT, UR4, 0x400, URZ ;  /* 0x0000040004087890 */ /* 0x000fe4000fffe0ff */
[----:B------:R-:W-:Y:S01]  /*8600*/  UIADD3.X UR13, UPT, UPT, URZ, UR55, URZ, UP0, !UPT ;  /* 0x00000037ff0d7290 */ /* 0x000fe200087fe4ff */
[----:B------:R-:W-:Y:S01]  /*8610*/  UMOV UR10, UR42 ;  /* 0x0000002a000a7c82 */ /* 0x000fe20008000000 */
[----:B------:R-:W-:Y:S01]  /*8620*/  UMOV UR11, UR36 ;  /* 0x00000024000b7c82 */ /* 0x000fe20008000000 */
[----:B------:R-:W-:Y:S02]  /*8630*/  UIADD3 UR5, UPT, UPT, UR41, 0x30, URZ ;  /* 0x0000003029057890 */ /* 0x000fe4000fffe0ff */
[----:B------:R-:W-:Y:S01]  /*8640*/  UIADD3 UR4, UPT, UPT, UR4, 0xc00, URZ ;  /* 0x00000c0004047890 */ /* 0x000fe2000fffe0ff */
[----:B------:R-:W-:Y:S03]  /*8650*/  UMOV UR6, UR42 ;  /* 0x0000002a00067c82 */ /* 0x000fe60008000000 */
[----:B------:R2:W-:Y:S01]  /*8660*/  UTMASTG.3D [UR8], [UR12] ;  /* 0x000000080c0073b5 */ /* 0x0005e20008010000 */
[----:B------:R-:W-:Y:S04]  /*8670*/  UMOV UR7, UR36 ;  /* 0x0000002400077c82 */ /* 0x000fe80008000000 */
[----:B------:R2:W-:Y:S02]  /*8680*/  UTMASTG.3D [UR4], [UR12] ;  /* 0x000000040c0073b5 */ /* 0x0005e40008010000 */
[----:B--2---:R0:W-:Y:S02]  /*8690*/  UTMACMDFLUSH ;  /* 0x00000000000079b7 */ /* 0x0041e40000000000 */
.L_x_156:
[----:B------:R-:W-:Y:S05]  /*86a0*/  BSYNC.RECONVERGENT B0 ;  /* 0x0000000000007941 */ /* 0x000fea0003800200 */
.L_x_155:
[----:B------:R-:W-:Y:S01]  /*86b0*/  UIADD3 UR43, UPT, UPT, UR43, 0x1, URZ ;  /* 0x000000012b2b7890 */ /* 0x000fe2000fffe0ff */
[----:B------:R-:W-:Y:S03]  /*86c0*/  BSSY.RECONVERGENT B0, `(.L_x_157) ;  /* 0x0000008000007945 */ /* 0x000fe60003800200 */
[----:B------:R-:W-:Y:S04]  /*86d0*/  UISETP.NE.AND UP0, UPT, UR43, 0x3, UPT ;  /* 0x000000032b00788c */ /* 0x000fe8000bf05270 */
[----:B------:R-:W-:Y:S02]  /*86e0*/  UISETP.EQ.XOR UP1, UPT, UR40, 0x3, !UP0 ;  /* 0x000000032800788c */ /* 0x000fe4000c722a70 */
[----:B------:R-:W-:Y:S02]  /*86f0*/  USEL UR56, UR43, URZ, UP0 ;  /* 0x000000ff2b387287 */ /* 0x000fe40008000000 */
[----:B------:R-:W-:Y:S04]  /*8700*/  USEL UR4, URZ, 0x1, !UP1 ;  /* 0x00000001ff047887 */ /* 0x000fe8000c800000 */
[----:B------:R-:W-:Y:S01]  /*8710*/  ULOP3.LUT UR51, UR51, UR4, URZ, 0x3c, !UPT ;  /* 0x0000000433337292 */ /* 0x000fe2000f8e3cff */
[----:B------:R-:W-:Y:S11]  /*8720*/  @P0 BRA `(.L_x_158) ;  /* 0x0000000000040947 */ /* 0x000ff60003800000 */
[----:B------:R-:W-:Y:S04]  /*8730*/  DEPBAR.LE SB0, 0x1 ;  /* 0x000080400000791a */ /* 0x000fe80000000000 */
.L_x_158:
[----:B------:R-:W-:Y:S05]  /*8740*/  BSYNC.RECONVERGENT B0 ;  /* 0x0000000000007941 */ /* 0x000fea0003800200 */
.L_x_157:
[----:B------:R-:W-:Y:S01]  /*8750*/  BAR.SYNC.DEFER_BLOCKING 0x1, 0x80 ;  /* 0x0042000000007b1d */ /* 0x000fe20000010000 */
[----:B------:R-:W-:Y:S01]  /*8760*/  UISETP.NE.AND UP0, UPT, UR50, -0x2, UPT ;  /* 0xfffffffe3200788c */ /* 0x000fe2000bf05270 */
[----:B------:R-:W-:Y:S08]  /*8770*/  IADD3 R0, PT, PT, R30, 0x1, RZ ;  /* 0x000000011e007810 */ /* 0x000ff00007ffe0ff */
[----:B------:R-:W-:Y:S05]  /*8780*/  BRA.U !UP0, `(.L_x_159) ;  /* 0x0000000108287547 */ /* 0x000fea000b800000 */
[----:B------:R-:W-:Y:S01]  /*8790*/  ISETP.NE.AND P0, PT, R79, RZ, PT ;  /* 0x000000ff4f00720c */ /* 0x000fe20003f05270 */
[----:B------:R-:W-:Y:S01]  /*87a0*/  IMAD.U32 R3, RZ, RZ, UR49 ;  /* 0x00000031ff037e24 */ /* 0x000fe2000f8e00ff */
[----:B------:R-:W-:Y:S01]  /*87b0*/  UIADD3 UR49, UPT, UPT, UR49, 0x1, URZ ;  /* 0x0000000131317890 */ /* 0x000fe2000fffe0ff */
[----:B------:R-:W-:Y:S03]  /*87c0*/  IMAD.U32 R2, RZ, RZ, UR37 ;  /* 0x00000025ff027e24 */ /* 0x000fe6000f8e00ff */
[----:B------:R-:W-:Y:S04]  /*87d0*/  UISETP.NE.AND UP0, UPT, UR49, 0x3, UPT ;  /* 0x000000033100788c */ /* 0x000fe8000bf05270 */
[----:B------:R-:W-:Y:S03]  /*87e0*/  USEL UR49, UR49, URZ, UP0 ;  /* 0x000000ff31317287 */ /* 0x000fe60008000000 */
[----:B------:R-:W-:Y:S05]  /*87f0*/  @P0 LEA R3, R3, UR48, 0x3 ;  /* 0x0000003003030c11 */ /* 0x000fea000f8e18ff */
[----:B------:R-:W-:Y:S05]  /*8800*/  @P0 VIADD R3, R3, 0x248 ;  /* 0x0000024803030836 */ /* 0x000fea0000000000 */
[----:B------:R-:W-:Y:S04]  /*8810*/  @P0 PRMT R2, R2, 0x654, R3 ;  /* 0x0000065402020816 */ /* 0x000fe80000000003 */
[----:B------:R2:W-:Y:S03]  /*8820*/  @P0 SYNCS.ARRIVE.TRANS64.RED.A1T0 RZ, [R2+URZ], RZ ;  /* 0x000000ff02ff09a7 */ /* 0x0005e600081004ff */
.L_x_159:
[----:B------:R-:W-:Y:S01]  /*8830*/  ISETP.NE.AND P2, PT, R75, RZ, PT ;  /* 0x000000ff4b00720c */ /* 0x000fe20003f45270 */
[----:B------:R-:W-:Y:S01]  /*8840*/  UIADD3 UR50, UPT, UPT, UR50, 0x2, URZ ;  /* 0x0000000232327890 */ /* 0x000fe2000fffe0ff */
[----:B------:R-:W-:Y:S01]  /*8850*/  ISETP.NE.AND P0, PT, R78, 0x2, PT ;  /* 0x000000024e00780c */ /* 0x000fe20003f05270 */
[----:B------:R-:W-:Y:S01]  /*8860*/  IMAD.IADD R20, R29, 0x1, R58 ;  /* 0x000000011d147824 */ /* 0x000fe200078e023a */
[----:B------:R-:W-:Y:S01]  /*8870*/  ISETP.NE.AND P1, PT, R0, 0x4, PT ;  /* 0x000000040000780c */ /* 0x000fe20003f25270 */
[----:B------:R-:W-:Y:S01]  /*8880*/  IMAD.IADD R21, R31, 0x1, R60 ;  /* 0x000000011f157824 */ /* 0x000fe200078e023c */
[----:B------:R-:W-:Y:S02]  /*8890*/  SEL R3, RZ, 0x1, P0 ;  /* 0x00000001ff037807 */ /* 0x000fe40000000000 */
[----:B--2---:R-:W-:Y:S02]  /*88a0*/  SEL R2, RZ, 0x1, P1 ;  /* 0x00000001ff027807 */ /* 0x004fe40000800000 */
[----:B------:R-:W-:Y:S02]  /*88b0*/  LOP3.LUT R72, R72, R3, RZ, 0x3c, !PT ;  /* 0x0000000348487212 */ /* 0x000fe400078e3cff */
[----:B------:R-:W-:Y:S02]  /*88c0*/  LOP3.LUT R73, R73, R2, RZ, 0x3c, !PT ;  /* 0x0000000249497212 */ /* 0x000fe400078e3cff */
[----:B------:R-:W-:Y:S02]  /*88d0*/  @P2 R2UR UR36, R71 ;  /* 0x00000000472422ca */ /* 0x000fe400000e0000 */
[----:B------:R-:W-:Y:S02]  /*88e0*/  SEL R78, R78, RZ, P0 ;  /* 0x000000ff4e4e7207 */ /* 0x000fe40000000000 */
[----:B------:R-:W-:Y:S01]  /*88f0*/  SEL R30, R0, RZ, P1 ;  /* 0x000000ff001e7207 */ /* 0x000fe20000800000 */
[----:B------:R-:W-:Y:S10]  /*8900*/  @P2 BRA `(.L_x_160) ;  /* 0xffffffdc00c82947 */ /* 0x000ff4000383ffff */
[----:B------:R-:W-:-:S09]  /*8910*/  UISETP.NE.AND UP0, UPT, UR53, URZ, UPT ;  /* 0x000000ff3500728c */ /* 0x000fd2000bf05270 */
[----:B------:R-:W-:Y:S05]  /*8920*/  BRA.U !UP0, `(.L_x_161) ;  /* 0x0000000108487547 */ /* 0x000fea000b800000 */
[----:B------:R-:W2:Y:S02]  /*8930*/  LDCU.64 UR4, c[0x0][0x890] ;  /* 0x00011200ff0477ac */ /* 0x000ea40008000a00 */
[----:B--2---:R-:W-:-:S04]  /*8940*/  UISETP.NE.U32.AND UP0, UPT, UR4, URZ, UPT ;  /* 0x000000ff0400728c */ /* 0x004fc8000bf05070 */
[----:B------:R-:W-:-:S09]  /*8950*/  UISETP.NE.AND.EX UP0, UPT, UR5, URZ, UPT, UP0 ;  /* 0x000000ff0500728c */ /* 0x000fd2000bf05300 */
[----:B------:R-:W-:Y:S05]  /*8960*/  BRA.U UP0, `(.L_x_162) ;  /* 0x00000001000c7547 */ /* 0x000fea000b800000 */
[----:B------:R-:W-:-:S13]  /*8970*/  FSETP.NEU.AND P0, PT, R35, RZ, PT ;  /* 0x000000ff2300720b */ /* 0x000fda0003f0d000 */
[----:B------:R-:W-:Y:S05]  /*8980*/  @!P0 EXIT ;  /* 0x000000000000894d */ /* 0x000fea0003800000 */
[----:B------:R-:W-:Y:S05]  /*8990*/  BRA `(.L_x_161) ;  /* 0x00000000002c7947 */ /* 0x000fea0003800000 */
.L_x_162:
[----:B------:R-:W-:Y:S01]  /*89a0*/  ISETP.NE.AND P0, PT, R77, RZ, PT ;  /* 0x000000ff4d00720c */ /* 0x000fe20003f05270 */
[----:B------:R-:W-:-:S12]  /*89b0*/  BSSY.RECONVERGENT B0, `(.L_x_161) ;  /* 0x0000009000007945 */ /* 0x000fd80003800200 */
[----:B------:R-:W-:Y:S05]  /*89c0*/  @P0 BRA `(.L_x_163) ;  /* 0x0000000000140947 */ /* 0x000fea0003800000 */
[----:B------:R-:W2:Y:S02]  /*89d0*/  LDCU.64 UR4, c[0x0][0x888] ;  /* 0x00011100ff0477ac */ /* 0x000ea40008000a00 */
[----:B--2---:R-:W-:-:S04]  /*89e0*/  ISETP.NE.U32.AND P0, PT, RZ, UR4, PT ;  /* 0x00000004ff007c0c */ /* 0x004fc8000bf05070 */
[----:B------:R-:W-:-:S13]  /*89f0*/  ISETP.NE.AND.EX P0, PT, RZ, UR5, PT, P0 ;  /* 0x00000005ff007c0c */ /* 0x000fda000bf05300 */
[----:B------:R-:W-:Y:S05]  /*8a00*/  @!P0 EXIT ;  /* 0x000000000000894d */ /* 0x000fea0003800000 */
[----:B------:R-:W-:Y:S05]  /*8a10*/  BRA `(.L_x_164) ;  /* 0x0000000000087947 */ /* 0x000fea0003800000 */
.L_x_163:
[----:B------:R-:W-:-:S13]  /*8a20*/  FSETP.NEU.AND P0, PT, R35, RZ, PT ;  /* 0x000000ff2300720b */ /* 0x000fda0003f0d000 */
[----:B------:R-:W-:Y:S05]  /*8a30*/  @!P0 EXIT ;  /* 0x000000000000894d */ /* 0x000fea0003800000 */
.L_x_164:
[----:B------:R-:W-:Y:S05]  /*8a40*/  BSYNC.RECONVERGENT B0 ;  /* 0x0000000000007941 */ /* 0x000fea0003800200 */
.L_x_161:
[----:B------:R-:W-:Y:S01]  /*8a50*/  ULEA UR4, UR49, UR48, 0x3 ;  /* 0x0000003031047291 */ /* 0x000fe2000f8e18ff */
[----:B------:R-:W-:-:S04]  /*8a60*/  DEPBAR.LE SB0, 0x0 ;  /* 0x000080000000791a */ /* 0x000fc80000000000 */
[----:B------:R-:W-:-:S04]  /*8a70*/  UIADD3 UR4, UPT, UPT, UR4, 0x248, URZ ;  /* 0x0000024804047890 */ /* 0x000fc8000fffe0ff */
[----:B------:R-:W-:-:S09]  /*8a80*/  UPRMT UR4, UR37, 0x654, UR4 ;  /* 0x0000065425047896 */ /* 0x000fd20008000004 */
[----:B------:R-:W-:Y:S01]  /*8a90*/  SYNCS.ARRIVE.TRANS64.RED.A1T0 RZ, [UR4], RZ ;  /* 0x000000ffffff79a7 */ /* 0x000fe20008100404 */
[----:B------:R-:W-:Y:S05]  /*8aa0*/  EXIT ;  /* 0x000000000000794d */ /* 0x000fea0003800000 */
.L_x_25:
[----:B--2---:R2:W4:Y:S02]  /*8ab0*/  SYNCS.PHASECHK.TRANS64.TRYWAIT P0, [R3+URZ+0x2e0], R2 ;  /* 0x0002e002030075a7 */ /* 0x00452400080011ff */
[----:B----4-:R-:W-:Y:S05]  /*8ac0*/  @!P0 NANOSLEEP.SYNCS 0x989680 ;  /* 0x009896800000895d */ /* 0x010fea0003900000 */
[----:B------:R-:W4:Y:S02]  /*8ad0*/  @!P0 SYNCS.PHASECHK.TRANS64 P0, [R3+URZ+0x2e0], R2 ;  /* 0x0002e002030085a7 */ /* 0x000f2400080010ff */
[----:B----4-:R-:W-:Y:S05]  /*8ae0*/  @!P0 BRA `(.L_x_25) ;  /* 0xfffffffc00f08947 */ /* 0x010fea000383ffff */
[----:B------:R-:W-:Y:S05]  /*8af0*/  BRA `(.L_x_165) ;  /* 0xffffff9000447947 */ /* 0x000fea000383ffff */
.L_x_28:
[----:B-1----:R-:W-:-:S07]  /*8b00*/  MOV R2, UR33 ;  /* 0x0000002100027c02 */ /* 0x002fce0008000f00 */
.L_x_166:
[----:B-1----:R1:W2:Y:S02]  /*8b10*/  SYNCS.PHASECHK.TRANS64.TRYWAIT P0, [R2+URZ+0x118], R5 ;  /* 0x00011805020075a7 */ /* 0x0022a400080011ff */
[----:B--2---:R-:W-:Y:S05]  /*8b20*/  @!P0 NANOSLEEP.SYNCS 0x989680 ;  /* 0x009896800000895d */ /* 0x004fea0003900000 */
[----:B------:R-:W2:Y:S02]  /*8b30*/  @!P0 SYNCS.PHASECHK.TRANS64 P0, [R2+URZ+0x118], R5 ;  /* 0x00011805020085a7 */ /* 0x000ea400080010ff */
[----:B--2---:R-:W-:Y:S05]  /*8b40*/  @!P0 BRA `(.L_x_166) ;  /* 0xfffffffc00f08947 */ /* 0x004fea000383ffff */
[----:B------:R-:W-:Y:S05]  /*8b50*/  BRA `(.L_x_27) ;  /* 0xffffff9000ac7947 */ /* 0x000fea000383ffff */
.L_x_35:
[----:B-1----:R-:W-:-:S07]  /*8b60*/  MOV R2, UR17 ;  /* 0x0000001100027c02 */ /* 0x002fce0008000f00 */
.L_x_167:
[----:B-1----:R1:W2:Y:S02]  /*8b70*/  SYNCS.PHASECHK.TRANS64.TRYWAIT P0, [R2+URZ+0x118], R5 ;  /* 0x00011805020075a7 */ /* 0x0022a400080011ff */
[----:B--2---:R-:W-:Y:S05]  /*8b80*/  @!P0 NANOSLEEP.SYNCS 0x989680 ;  /* 0x009896800000895d */ /* 0x004fea0003900000 */
[----:B------:R-:W2:Y:S02]  /*8b90*/  @!P0 SYNCS.PHASECHK.TRANS64 P0, [R2+URZ+0x118], R5 ;  /* 0x00011805020085a7 */ /* 0x000ea400080010ff */
[----:B--2---:R-:W-:Y:S05]  /*8ba0*/  @!P0 BRA `(.L_x_167) ;  /* 0xfffffffc00f08947 */ /* 0x004fea000383ffff */
[----:B------:R-:W-:Y:S05]  /*8bb0*/  BRA `(.L_x_34) ;  /* 0xffffff9400687947 */ /* 0x000fea000383ffff */
.L_x_40:
[----:B-1----:R1:W2:Y:S02]  /*8bc0*/  SYNCS.PHASECHK.TRANS64.TRYWAIT P0, [R2+URZ+0x270], R3 ;  /* 0x00027003020075a7 */ /* 0x0022a400080011ff */
[----:B--2---:R-:W-:Y:S05]  /*8bd0*/  @!P0 NANOSLEEP.SYNCS 0x989680 ;  /* 0x009896800000895d */ /* 0x004fea0003900000 */
[----:B------:R-:W2:Y:S02]  /*8be0*/  @!P0 SYNCS.PHASECHK.TRANS64 P0, [R2+URZ+0x270], R3 ;  /* 0x00027003020085a7 */ /* 0x000ea400080010ff */
[----:B--2---:R-:W-:Y:S05]  /*8bf0*/  @!P0 BRA `(.L_x_40) ;  /* 0xfffffffc00f08947 */ /* 0x004fea000383ffff */
[----:B------:R-:W-:Y:S05]  /*8c00*/  BRA `(.L_x_168) ;  /* 0xffffff98000c7947 */ /* 0x000fea000383ffff */
.L_x_44:
[----:B---3--:R-:W-:-:S07]  /*8c10*/  MOV R0, UR4 ;  /* 0x0000000400007c02 */ /* 0x008fce0008000f00 */
.L_x_169:
[----:B-1----:R1:W2:Y:S02]  /*8c20*/  SYNCS.PHASECHK.TRANS64.TRYWAIT P0, [R0+URZ], R3 ;  /* 0x00000003000075a7 */ /* 0x0022a400080011ff */
[----:B--2---:R-:W-:Y:S05]  /*8c30*/  @!P0 NANOSLEEP.SYNCS 0x989680 ;  /* 0x009896800000895d */ /* 0x004fea0003900000 */
[----:B------:R-:W2:Y:S02]  /*8c40*/  @!P0 SYNCS.PHASECHK.TRANS64 P0, [R0+URZ], R3 ;  /* 0x00000003000085a7 */ /* 0x000ea400080010ff */
[----:B--2---:R-:W-:Y:S05]  /*8c50*/  @!P0 BRA `(.L_x_169) ;  /* 0xfffffffc00f08947 */ /* 0x004fea000383ffff */
[----:B------:R-:W-:Y:S05]  /*8c60*/  BRA `(.L_x_170) ;  /* 0xffffff9c007c7947 */ /* 0x000fea000383ffff */
.L_x_45:
[----:B---3--:R-:W-:-:S07]  /*8c70*/  MOV R0, UR4 ;  /* 0x0000000400007c02 */ /* 0x008fce0008000f00 */
.L_x_171:
[----:B-1----:R1:W2:Y:S02]  /*8c80*/  SYNCS.PHASECHK.TRANS64.TRYWAIT P0, [R0+URZ], R3 ;  /* 0x00000003000075a7 */ /* 0x0022a400080011ff */
[----:B--2---:R-:W-:Y:S05]  /*8c90*/  @!P0 NANOSLEEP.SYNCS 0x989680 ;  /* 0x009896800000895d */ /* 0x004fea0003900000 */
[----:B------:R-:W2:Y:S02]  /*8ca0*/  @!P0 SYNCS.PHASECHK.TRANS64 P0, [R0+URZ], R3 ;  /* 0x00000003000085a7 */ /* 0x000ea400080010ff */
[----:B--2---:R-:W-:Y:S05]  /*8cb0*/  @!P0 BRA `(.L_x_171) ;  /* 0xfffffffc00f08947 */ /* 0x004fea000383ffff */
[----:B------:R-:W-:Y:S05]  /*8cc0*/  BRA `(.L_x_172) ;  /* 0xffffff9c00887947 */ /* 0x000fea000383ffff */
.L_x_46:
[----:B---3--:R-:W-:-:S07]  /*8cd0*/  MOV R0, UR4 ;  /* 0x0000000400007c02 */ /* 0x008fce0008000f00 */
.L_x_173:
[----:B-1----:R1:W2:Y:S02]  /*8ce0*/  SYNCS.PHASECHK.TRANS64.TRYWAIT P0, [R0+URZ], R3 ;  /* 0x00000003000075a7 */ /* 0x0022a400080011ff */
[----:B--2---:R-:W-:Y:S05]  /*8cf0*/  @!P0 NANOSLEEP.SYNCS 0x989680 ;  /* 0x009896800000895d */ /* 0x004fea0003900000 */
[----:B------:R-:W2:Y:S02]  /*8d00*/  @!P0 SYNCS.PHASECHK.TRANS64 P0, [R0+URZ], R3 ;  /* 0x00000003000085a7 */ /* 0x000ea400080010ff */
[----:B--2---:R-:W-:Y:S05]  /*8d10*/  @!P0 BRA `(.L_x_173) ;  /* 0xfffffffc00f08947 */ /* 0x004fea000383ffff */
[----:B------:R-:W-:Y:S05]  /*8d20*/  BRA `(.L_x_174) ;  /* 0xffffff9c00947947 */ /* 0x000fea000383ffff */
.L_x_47:
[----:B---3--:R-:W-:-:S07]  /*8d30*/  MOV R0, UR4 ;  /* 0x0000000400007c02 */ /* 0x008fce0008000f00 */
.L_x_175:
[----:B-1----:R1:W2:Y:S02]  /*8d40*/  SYNCS.PHASECHK.TRANS64.TRYWAIT P0, [R0+URZ], R3 ;  /* 0x00000003000075a7 */ /* 0x0022a400080011ff */
[----:B--2---:R-:W-:Y:S05]  /*8d50*/  @!P0 NANOSLEEP.SYNCS 0x989680 ;  /* 0x009896800000895d */ /* 0x004fea0003900000 */
[----:B------:R-:W2:Y:S02]  /*8d60*/  @!P0 SYNCS.PHASECHK.TRANS64 P0, [R0+URZ], R3 ;  /* 0x00000003000085a7 */ /* 0x000ea400080010ff */
[----:B--2---:R-:W-:Y:S05]  /*8d70*/  @!P0 BRA `(.L_x_175) ;  /* 0xfffffffc00f08947 */ /* 0x004fea000383ffff */
[----:B------:R-:W-:Y:S05]  /*8d80*/  BRA `(.L_x_176) ;  /* 0xffffff9c00a07947 */ /* 0x000fea000383ffff */
.L_x_48:
[----:B---3--:R-:W-:-:S07]  /*8d90*/  MOV R0, UR4 ;  /* 0x0000000400007c02 */ /* 0x008fce0008000f00 */
.L_x_177:
[----:B-1----:R1:W2:Y:S02]  /*8da0*/  SYNCS.PHASECHK.TRANS64.TRYWAIT P0, [R0+URZ], R3 ;  /* 0x00000003000075a7 */ /* 0x0022a400080011ff */
[----:B--2---:R-:W-:Y:S05]  /*8db0*/  @!P0 NANOSLEEP.SYNCS 0x989680 ;  /* 0x009896800000895d */ /* 0x004fea0003900000 */
[----:B------:R-:W2:Y:S02]  /*8dc0*/  @!P0 SYNCS.PHASECHK.TRANS64 P0, [R0+URZ], R3 ;  /* 0x00000003000085a7 */ /* 0x000ea400080010ff */
[----:B--2---:R-:W-:Y:S05]  /*8dd0*/  @!P0 BRA `(.L_x_177) ;  /* 0xfffffffc00f08947 */ /* 0x004fea000383ffff */
[----:B------:R-:W-:Y:S05]  /*8de0*/  BRA `(.L_x_178) ;  /* 0xffffff9c00ac7947 */ /* 0x000fea000383ffff */
.L_x_49:
[----:B---3--:R-:W-:-:S07]  /*8df0*/  MOV R0, UR4 ;  /* 0x0000000400007c02 */ /* 0x008fce0008000f00 */
.L_x_179:
[----:B-1----:R1:W2:Y:S02]  /*8e00*/  SYNCS.PHASECHK.TRANS64.TRYWAIT P0, [R0+URZ], R3 ;  /* 0x00000003000075a7 */ /* 0x0022a400080011ff */
[----:B--2---:R-:W-:Y:S05]  /*8e10*/  @!P0 NANOSLEEP.SYNCS 0x989680 ;  /* 0x009896800000895d */ /* 0x004fea0003900000 */
[----:B------:R-:W2:Y:S02]  /*8e20*/  @!P0 SYNCS.PHASECHK.TRANS64 P0, [R0+URZ], R3 ;  /* 0x00000003000085a7 */ /* 0x000ea400080010ff */
[----:B--2---:R-:W-:Y:S05]  /*8e30*/  @!P0 BRA `(.L_x_179) ;  /* 0xfffffffc00f08947 */ /* 0x004fea000383ffff */
[----:B------:R-:W-:Y:S05]  /*8e40*/  BRA `(.L_x_180) ;  /* 0xffffff9c00b87947 */ /* 0x000fea000383ffff */
.L_x_50:
[----:B---3--:R-:W-:-:S07]  /*8e50*/  MOV R0, UR4 ;  /* 0x0000000400007c02 */ /* 0x008fce0008000f00 */
.L_x_181:
[----:B-1----:R1:W2:Y:S02]  /*8e60*/  SYNCS.PHASECHK.TRANS64.TRYWAIT P0, [R0+URZ], R3 ;  /* 0x00000003000075a7 */ /* 0x0022a400080011ff */
[----:B--2---:R-:W-:Y:S05]  /*8e70*/  @!P0 NANOSLEEP.SYNCS 0x989680 ;  /* 0x009896800000895d */ /* 0x004fea0003900000 */
[----:B------:R-:W2:Y:S02]  /*8e80*/  @!P0 SYNCS.PHASECHK.TRANS64 P0, [R0+URZ], R3 ;  /* 0x00000003000085a7 */ /* 0x000ea400080010ff */
[----:B--2---:R-:W-:Y:S05]  /*8e90*/  @!P0 BRA `(.L_x_181) ;  /* 0xfffffffc00f08947 */ /* 0x004fea000383ffff */
[----:B------:R-:W-:Y:S05]  /*8ea0*/  BRA `(.L_x_182) ;  /* 0xffffff9c00c47947 */ /* 0x000fea000383ffff */
.L_x_51:
[----:B---3--:R-:W-:-:S07]  /*8eb0*/  MOV R0, UR4 ;  /* 0x0000000400007c02 */ /* 0x008fce0008000f00 */
.L_x_183:
[----:B-1----:R1:W2:Y:S02]  /*8ec0*/  SYNCS.PHASECHK.TRANS64.TRYWAIT P0, [R0+URZ], R3 ;  /* 0x00000003000075a7 */ /* 0x0022a400080011ff */
[----:B--2---:R-:W-:Y:S05]  /*8ed0*/  @!P0 NANOSLEEP.SYNCS 0x989680 ;  /* 0x009896800000895d */ /* 0x004fea0003900000 */
[----:B------:R-:W2:Y:S02]  /*8ee0*/  @!P0 SYNCS.PHASECHK.TRANS64 P0, [R0+URZ], R3 ;  /* 0x00000003000085a7 */ /* 0x000ea400080010ff */
[----:B--2---:R-:W-:Y:S05]  /*8ef0*/  @!P0 BRA `(.L_x_183) ;  /* 0xfffffffc00f08947 */ /* 0x004fea000383ffff */
[----:B------:R-:W-:Y:S05]  /*8f00*/  BRA `(.L_x_184) ;  /* 0xffffff9c00d07947 */ /* 0x000fea000383ffff */
.L_x_52:
[----:B---3--:R-:W-:-:S07]  /*8f10*/  MOV R0, UR4 ;  /* 0x0000000400007c02 */ /* 0x008fce0008000f00 */
.L_x_185:
[----:B-1----:R1:W2:Y:S02]  /*8f20*/  SYNCS.PHASECHK.TRANS64.TRYWAIT P0, [R0+URZ], R3 ;  /* 0x00000003000075a7 */ /* 0x0022a400080011ff */
[----:B--2---:R-:W-:Y:S05]  /*8f30*/  @!P0 NANOSLEEP.SYNCS 0x989680 ;  /* 0x009896800000895d */ /* 0x004fea0003900000 */
[----:B------:R-:W2:Y:S02]  /*8f40*/  @!P0 SYNCS.PHASECHK.TRANS64 P0, [R0+URZ], R3 ;  /* 0x00000003000085a7 */ /* 0x000ea400080010ff */
[----:B--2---:R-:W-:Y:S05]  /*8f50*/  @!P0 BRA `(.L_x_185) ;  /* 0xfffffffc00f08947 */ /* 0x004fea000383ffff */
[----:B------:R-:W-:Y:S05]  /*8f60*/  BRA `(.L_x_186) ;  /* 0xffffff9c00dc7947 */ /* 0x000fea000383ffff */
.L_x_53:
[----:B---3--:R-:W-:-:S07]  /*8f70*/  MOV R0, UR4 ;  /* 0x0000000400007c02 */ /* 0x008fce0008000f00 */
.L_x_187:
[----:B-1----:R1:W2:Y:S02]  /*8f80*/  SYNCS.PHASECHK.TRANS64.TRYWAIT P0, [R0+URZ], R3 ;  /* 0x00000003000075a7 */ /* 0x0022a400080011ff */
[----:B--2---:R-:W-:Y:S05]  /*8f90*/  @!P0 NANOSLEEP.SYNCS 0x989680 ;  /* 0x009896800000895d */ /* 0x004fea0003900000 */
[----:B------:R-:W2:Y:S02]  /*8fa0*/  @!P0 SYNCS.PHASECHK.TRANS64 P0, [R0+URZ], R3 ;  /* 0x00000003000085a7 */ /* 0x000ea400080010ff */
[----:B--2---:R-:W-:Y:S05]  /*8fb0*/  @!P0 BRA `(.L_x_187) ;  /* 0xfffffffc00f08947 */ /* 0x004fea000383ffff */
[----:B------:R-:W-:Y:S05]  /*8fc0*/  BRA `(.L_x_188) ;  /* 0xffffff9c00e87947 */ /* 0x000fea000383ffff */
.L_x_54:
[----:B---3--:R-:W-:-:S07]  /*8fd0*/  MOV R0, UR4 ;  /* 0x0000000400007c02 */ /* 0x008fce0008000f00 */
.L_x_189:
[----:B-1----:R1:W2:Y:S02]  /*8fe0*/  SYNCS.PHASECHK.TRANS64.TRYWAIT P0, [R0+URZ], R3 ;  /* 0x00000003000075a7 */ /* 0x0022a400080011ff */
[----:B--2---:R-:W-:Y:S05]  /*8ff0*/  @!P0 NANOSLEEP.SYNCS 0x989680 ;  /* 0x009896800000895d */ /* 0x004fea0003900000 */
[----:B------:R-:W2:Y:S02]  /*9000*/  @!P0 SYNCS.PHASECHK.TRANS64 P0, [R0+URZ], R3 ;  /* 0x00000003000085a7 */ /* 0x000ea400080010ff */
[----:B--2---:R-:W-:Y:S05]  /*9010*/  @!P0 BRA `(.L_x_189) ;  /* 0xfffffffc00f08947 */ /* 0x004fea000383ffff */
[----:B------:R-:W-:Y:S05]  /*9020*/  BRA `(.L_x_190) ;  /* 0xffffff9c00f47947 */ /* 0x000fea000383ffff */
.L_x_55:
[----:B---3--:R-:W-:-:S07]  /*9030*/  MOV R0, UR4 ;  /* 0x0000000400007c02 */ /* 0x008fce0008000f00 */
.L_x_191:
[----:B-1----:R1:W2:Y:S02]  /*9040*/  SYNCS.PHASECHK.TRANS64.TRYWAIT P0, [R0+URZ], R3 ;  /* 0x00000003000075a7 */ /* 0x0022a400080011ff */
[----:B--2---:R-:W-:Y:S05]  /*9050*/  @!P0 NANOSLEEP.SYNCS 0x989680 ;  /* 0x009896800000895d */ /* 0x004fea0003900000 */
[----:B------:R-:W2:Y:S02]  /*9060*/  @!P0 SYNCS.PHASECHK.TRANS64 P0, [R0+URZ], R3 ;  /* 0x00000003000085a7 */ /* 0x000ea400080010ff */
[----:B--2---:R-:W-:Y:S05]  /*9070*/  @!P0 BRA `(.L_x_191) ;  /* 0xfffffffc00f08947 */ /* 0x004fea000383ffff */
[----:B------:R-:W-:Y:S05]  /*9080*/  BRA `(.L_x_192) ;  /* 0xffffffa000007947 */ /* 0x000fea000383ffff */
.L_x_56:
[----:B---3--:R-:W-:-:S07]  /*9090*/  MOV R0, UR4 ;  /* 0x0000000400007c02 */ /* 0x008fce0008000f00 */
.L_x_193:
[----:B-1----:R1:W2:Y:S02]  /*90a0*/  SYNCS.PHASECHK.TRANS64.TRYWAIT P0, [R0+URZ], R3 ;  /* 0x00000003000075a7 */ /* 0x0022a400080011ff */
[----:B--2---:R-:W-:Y:S05]  /*90b0*/  @!P0 NANOSLEEP.SYNCS 0x989680 ;  /* 0x009896800000895d */ /* 0x004fea0003900000 */
[----:B------:R-:W2:Y:S02]  /*90c0*/  @!P0 SYNCS.PHASECHK.TRANS64 P0, [R0+URZ], R3 ;  /* 0x00000003000085a7 */ /* 0x000ea400080010ff */
[----:B--2---:R-:W-:Y:S05]  /*90d0*/  @!P0 BRA `(.L_x_193) ;  /* 0xfffffffc00f08947 */ /* 0x004fea000383ffff */
[----:B------:R-:W-:Y:S05]  /*90e0*/  BRA `(.L_x_194) ;  /* 0xffffffa0000c7947 */ /* 0x000fea000383ffff */
.L_x_57:
[----:B---3--:R-:W-:-:S07]  /*90f0*/  MOV R0, UR4 ;  /* 0x0000000400007c02 */ /* 0x008fce0008000f00 */
.L_x_195:
[----:B-1----:R1:W2:Y:S02]  /*9100*/  SYNCS.PHASECHK.TRANS64.TRYWAIT P0, [R0+URZ], R3 ;  /* 0x00000003000075a7 */ /* 0x0022a400080011ff */
[----:B--2---:R-:W-:Y:S05]  /*9110*/  @!P0 NANOSLEEP.SYNCS 0x989680 ;  /* 0x009896800000895d */ /* 0x004fea0003900000 */
[----:B------:R-:W2:Y:S02]  /*9120*/  @!P0 SYNCS.PHASECHK.TRANS64 P0, [R0+URZ], R3 ;  /* 0x00000003000085a7 */ /* 0x000ea400080010ff */
[----:B--2---:R-:W-:Y:S05]  /*9130*/  @!P0 BRA `(.L_x_195) ;  /* 0xfffffffc00f08947 */ /* 0x004fea000383ffff */
[----:B------:R-:W-:Y:S05]  /*9140*/  BRA `(.L_x_196) ;  /* 0xffffffa000187947 */ /* 0x000fea000383ffff */
.L_x_58:
[----:B---3--:R-:W-:-:S07]  /*9150*/  MOV R0, UR4 ;  /* 0x0000000400007c02 */ /* 0x008fce0008000f00 */
.L_x_197:
[----:B-1----:R1:W2:Y:S02]  /*9160*/  SYNCS.PHASECHK.TRANS64.TRYWAIT P0, [R0+URZ], R3 ;  /* 0x00000003000075a7 */ /* 0x0022a400080011ff */
[----:B--2---:R-:W-:Y:S05]  /*9170*/  @!P0 NANOSLEEP.SYNCS 0x989680 ;  /* 0x009896800000895d */ /* 0x004fea0003900000 */
[----:B------:R-:W2:Y:S02]  /*9180*/  @!P0 SYNCS.PHASECHK.TRANS64 P0, [R0+URZ], R3 ;  /* 0x00000003000085a7 */ /* 0x000ea400080010ff */
[----:B--2---:R-:W-:Y:S05]  /*9190*/  @!P0 BRA `(.L_x_197) ;  /* 0xfffffffc00f08947 */ /* 0x004fea000383ffff */
[----:B------:R-:W-:Y:S05]  /*91a0*/  BRA `(.L_x_198) ;  /* 0xffffffa000247947 */ /* 0x000fea000383ffff */
.L_x_59:
[----:B---3--:R-:W-:-:S07]  /*91b0*/  MOV R0, UR4 ;  /* 0x0000000400007c02 */ /* 0x008fce0008000f00 */
.L_x_199:
[----:B-1----:R1:W2:Y:S02]  /*91c0*/  SYNCS.PHASECHK.TRANS64.TRYWAIT P0, [R0+URZ], R3 ;  /* 0x00000003000075a7 */ /* 0x0022a400080011ff */
[----:B--2---:R-:W-:Y:S05]  /*91d0*/  @!P0 NANOSLEEP.SYNCS 0x989680 ;  /* 0x009896800000895d */ /* 0x004fea0003900000 */
[----:B------:R-:W2:Y:S02]  /*91e0*/  @!P0 SYNCS.PHASECHK.TRANS64 P0, [R0+URZ], R3 ;  /* 0x00000003000085a7 */ /* 0x000ea400080010ff */
[----:B--2---:R-:W-:Y:S05]  /*91f0*/  @!P0 BRA `(.L_x_199) ;  /* 0xfffffffc00f08947 */ /* 0x004fea000383ffff */
[----:B------:R-:W-:Y:S05]  /*9200*/  BRA `(.L_x_200) ;  /* 0xffffffa000307947 */ /* 0x000fea000383ffff */
.L_x_60:
[----:B---3--:R-:W-:-:S07]  /*9210*/  MOV R0, UR4 ;  /* 0x0000000400007c02 */ /* 0x008fce0008000f00 */
.L_x_201:
[----:B-1----:R1:W2:Y:S02]  /*9220*/  SYNCS.PHASECHK.TRANS64.TRYWAIT P0, [R0+URZ], R3 ;  /* 0x00000003000075a7 */ /* 0x0022a400080011ff */
[----:B--2---:R-:W-:Y:S05]  /*9230*/  @!P0 NANOSLEEP.SYNCS 0x989680 ;  /* 0x009896800000895d */ /* 0x004fea0003900000 */
[----:B------:R-:W2:Y:S02]  /*9240*/  @!P0 SYNCS.PHASECHK.TRANS64 P0, [R0+URZ], R3 ;  /* 0x00000003000085a7 */ /* 0x000ea400080010ff */
[----:B--2---:R-:W-:Y:S05]  /*9250*/  @!P0 BRA `(.L_x_201) ;  /* 0xfffffffc00f08947 */ /* 0x004fea000383ffff */
[----:B------:R-:W-:Y:S05]  /*9260*/  BRA `(.L_x_202) ;  /* 0xffffffa0003c7947 */ /* 0x000fea000383ffff */
.L_x_61:
[----:B---3--:R-:W-:-:S07]  /*9270*/  MOV R0, UR4 ;  /* 0x0000000400007c02 */ /* 0x008fce0008000f00 */
.L_x_203:
[----:B-1----:R1:W2:Y:S02]  /*9280*/  SYNCS.PHASECHK.TRANS64.TRYWAIT P0, [R0+URZ], R3 ;  /* 0x00000003000075a7 */ /* 0x0022a400080011ff */
[----:B--2---:R-:W-:Y:S05]  /*9290*/  @!P0 NANOSLEEP.SYNCS 0x989680 ;  /* 0x009896800000895d */ /* 0x004fea0003900000 */
[----:B------:R-:W2:Y:S02]  /*92a0*/  @!P0 SYNCS.PHASECHK.TRANS64 P0, [R0+URZ], R3 ;  /* 0x00000003000085a7 */ /* 0x000ea400080010ff */
[----:B--2---:R-:W-:Y:S05]  /*92b0*/  @!P0 BRA `(.L_x_203) ;  /* 0xfffffffc00f08947 */ /* 0x004fea000383ffff */
[----:B------:R-:W-:Y:S05]  /*92c0*/  BRA `(.L_x_204) ;  /* 0xffffffa000487947 */ /* 0x000fea000383ffff */
.L_x_62:
[----:B---3--:R-:W-:-:S07]  /*92d0*/  MOV R0, UR4 ;  /* 0x0000000400007c02 */ /* 0x008fce0008000f00 */
.L_x_205:
[----:B-1----:R1:W2:Y:S02]  /*92e0*/  SYNCS.PHASECHK.TRANS64.TRYWAIT P0, [R0+URZ], R3 ;  /* 0x00000003000075a7 */ /* 0x0022a400080011ff */
[----:B--2---:R-:W-:Y:S05]  /*92f0*/  @!P0 NANOSLEEP.SYNCS 0x989680 ;  /* 0x009896800000895d */ /* 0x004fea0003900000 */
[----:B------:R-:W2:Y:S02]  /*9300*/  @!P0 SYNCS.PHASECHK.TRANS64 P0, [R0+URZ], R3 ;  /* 0x00000003000085a7 */ /* 0x000ea400080010ff */
[----:B--2---:R-:W-:Y:S05]  /*9310*/  @!P0 BRA `(.L_x_205) ;  /* 0xfffffffc00f08947 */ /* 0x004fea000383ffff */
[----:B------:R-:W-:Y:S05]  /*9320*/  BRA `(.L_x_206) ;  /* 0xffffffa000547947 */ /* 0x000fea000383ffff */
.L_x_63:
[----:B---3--:R-:W-:-:S07]  /*9330*/  MOV R0, UR4 ;  /* 0x0000000400007c02 */ /* 0x008fce0008000f00 */
.L_x_207:
[----:B-1----:R1:W2:Y:S02]  /*9340*/  SYNCS.PHASECHK.TRANS64.TRYWAIT P0, [R0+URZ], R3 ;  /* 0x00000003000075a7 */ /* 0x0022a400080011ff */
[----:B--2---:R-:W-:Y:S05]  /*9350*/  @!P0 NANOSLEEP.SYNCS 0x989680 ;  /* 0x009896800000895d */ /* 0x004fea0003900000 */
[----:B------:R-:W2:Y:S02]  /*9360*/  @!P0 SYNCS.PHASECHK.TRANS64 P0, [R0+URZ], R3 ;  /* 0x00000003000085a7 */ /* 0x000ea400080010ff */
[----:B--2---:R-:W-:Y:S05]  /*9370*/  @!P0 BRA `(.L_x_207) ;  /* 0xfffffffc00f08947 */ /* 0x004fea000383ffff */
[----:B------:R-:W-:Y:S05]  /*9380*/  BRA `(.L_x_208) ;  /* 0xffffffa000607947 */ /* 0x000fea000383ffff */
.L_x_64:
[----:B---3--:R-:W-:-:S07]  /*9390*/  MOV R0, UR4 ;  /* 0x0000000400007c02 */ /* 0x008fce0008000f00 */
.L_x_209:
[----:B-1----:R1:W2:Y:S02]  /*93a0*/  SYNCS.PHASECHK.TRANS64.TRYWAIT P0, [R0+URZ], R3 ;  /* 0x00000003000075a7 */ /* 0x0022a400080011ff */
[----:B--2---:R-:W-:Y:S05]  /*93b0*/  @!P0 NANOSLEEP.SYNCS 0x989680 ;  /* 0x009896800000895d */ /* 0x004fea0003900000 */
[----:B------:R-:W2:Y:S02]  /*93c0*/  @!P0 SYNCS.PHASECHK.TRANS64 P0, [R0+URZ], R3 ;  /* 0x00000003000085a7 */ /* 0x000ea400080010ff */
[----:B--2---:R-:W-:Y:S05]  /*93d0*/  @!P0 BRA `(.L_x_209) ;  /* 0xfffffffc00f08947 */ /* 0x004fea000383ffff */
[----:B------:R-:W-:Y:S05]  /*93e0*/  BRA `(.L_x_210) ;  /* 0xffffffa0006c7947 */ /* 0x000fea000383ffff */
.L_x_65:
[----:B---3--:R-:W-:-:S07]  /*93f0*/  MOV R0, UR4 ;  /* 0x0000000400007c02 */ /* 0x008fce0008000f00 */
.L_x_211:
[----:B-1----:R1:W2:Y:S02]  /*9400*/  SYNCS.PHASECHK.TRANS64.TRYWAIT P0, [R0+URZ], R3 ;  /* 0x00000003000075a7 */ /* 0x0022a400080011ff */
[----:B--2---:R-:W-:Y:S05]  /*9410*/  @!P0 NANOSLEEP.SYNCS 0x989680 ;  /* 0x009896800000895d */ /* 0x004fea0003900000 */
[----:B------:R-:W2:Y:S02]  /*9420*/  @!P0 SYNCS.PHASECHK.TRANS64 P0, [R0+URZ], R3 ;  /* 0x00000003000085a7 */ /* 0x000ea400080010ff */
[----:B--2---:R-:W-:Y:S05]  /*9430*/  @!P0 BRA `(.L_x_211) ;  /* 0xfffffffc00f08947 */ /* 0x004fea000383ffff */
[----:B------:R-:W-:Y:S05]  /*9440*/  BRA `(.L_x_212) ;  /* 0xffffffa000787947 */ /* 0x000fea000383ffff */
.L_x_66:
[----:B---3--:R-:W-:-:S07]  /*9450*/  MOV R0, UR4 ;  /* 0x0000000400007c02 */ /* 0x008fce0008000f00 */
.L_x_213:
[----:B-1----:R1:W2:Y:S02]  /*9460*/  SYNCS.PHASECHK.TRANS64.TRYWAIT P0, [R0+URZ], R3 ;  /* 0x00000003000075a7 */ /* 0x0022a400080011ff */
[----:B--2---:R-:W-:Y:S05]  /*9470*/  @!P0 NANOSLEEP.SYNCS 0x989680 ;  /* 0x009896800000895d */ /* 0x004fea0003900000 */
[----:B------:R-:W2:Y:S02]  /*9480*/  @!P0 SYNCS.PHASECHK.TRANS64 P0, [R0+URZ], R3 ;  /* 0x00000003000085a7 */ /* 0x000ea400080010ff */
[----:B--2---:R-:W-:Y:S05]  /*9490*/  @!P0 BRA `(.L_x_213) ;  /* 0xfffffffc00f08947 */ /* 0x004fea000383ffff */
[----:B------:R-:W-:Y:S05]  /*94a0*/  BRA `(.L_x_214) ;  /* 0xffffffa000847947 */ /* 0x000fea000383ffff */
.L_x_67:
[----:B---3--:R-:W-:-:S07]  /*94b0*/  MOV R0, UR4 ;  /* 0x0000000400007c02 */ /* 0x008fce0008000f00 */
.L_x_215:
[----:B-1----:R1:W2:Y:S02]  /*94c0*/  SYNCS.PHASECHK.TRANS64.TRYWAIT P0, [R0+URZ], R3 ;  /* 0x00000003000075a7 */ /* 0x0022a400080011ff */
[----:B--2---:R-:W-:Y:S05]  /*94d0*/  @!P0 NANOSLEEP.SYNCS 0x989680 ;  /* 0x009896800000895d */ /* 0x004fea0003900000 */
[----:B------:R-:W2:Y:S02]  /*94e0*/  @!P0 SYNCS.PHASECHK.TRANS64 P0, [R0+URZ], R3 ;  /* 0x00000003000085a7 */ /* 0x000ea400080010ff */
[----:B--2---:R-:W-:Y:S05]  /*94f0*/  @!P0 BRA `(.L_x_215) ;  /* 0xfffffffc00f08947 */ /* 0x004fea000383ffff */
[----:B------:R-:W-:Y:S05]  /*9500*/  BRA `(.L_x_216) ;  /* 0xffffffa000907947 */ /* 0x000fea000383ffff */
.L_x_68:
[----:B---3--:R-:W-:-:S07]  /*9510*/  MOV R0, UR4 ;  /* 0x0000000400007c02 */ /* 0x008fce0008000f00 */
.L_x_217:
[----:B-1----:R1:W2:Y:S02]  /*9520*/  SYNCS.PHASECHK.TRANS64.TRYWAIT P0, [R0+URZ], R3 ;  /* 0x00000003000075a7 */ /* 0x0022a400080011ff */
[----:B--2---:R-:W-:Y:S05]  /*9530*/  @!P0 NANOSLEEP.SYNCS 0x989680 ;  /* 0x009896800000895d */ /* 0x004fea0003900000 */
[----:B------:R-:W2:Y:S02]  /*9540*/  @!P0 SYNCS.PHASECHK.TRANS64 P0, [R0+URZ], R3 ;  /* 0x00000003000085a7 */ /* 0x000ea400080010ff */
[----:B--2---:R-:W-:Y:S05]  /*9550*/  @!P0 BRA `(.L_x_217) ;  /* 0xfffffffc00f08947 */ /* 0x004fea000383ffff */
[----:B------:R-:W-:Y:S05]  /*9560*/  BRA `(.L_x_218) ;  /* 0xffffffa0009c7947 */ /* 0x000fea000383ffff */
.L_x_69:
[----:B---3--:R-:W-:-:S07]  /*9570*/  MOV R0, UR4 ;  /* 0x0000000400007c02 */ /* 0x008fce0008000f00 */
.L_x_219:
[----:B-1----:R1:W2:Y:S02]  /*9580*/  SYNCS.PHASECHK.TRANS64.TRYWAIT P0, [R0+URZ], R3 ;  /* 0x00000003000075a7 */ /* 0x0022a400080011ff */
[----:B--2---:R-:W-:Y:S05]  /*9590*/  @!P0 NANOSLEEP.SYNCS 0x989680 ;  /* 0x009896800000895d */ /* 0x004fea0003900000 */
[----:B------:R-:W2:Y:S02]  /*95a0*/  @!P0 SYNCS.PHASECHK.TRANS64 P0, [R0+URZ], R3 ;  /* 0x00000003000085a7 */ /* 0x000ea400080010ff */
[----:B--2---:R-:W-:Y:S05]  /*95b0*/  @!P0 BRA `(.L_x_219) ;  /* 0xfffffffc00f08947 */ /* 0x004fea000383ffff */
[----:B------:R-:W-:Y:S05]  /*95c0*/  BRA `(.L_x_220) ;  /* 0xffffffa000a87947 */ /* 0x000fea000383ffff */
.L_x_70:
[----:B---3--:R-:W-:-:S07]  /*95d0*/  MOV R0, UR4 ;  /* 0x0000000400007c02 */ /* 0x008fce0008000f00 */
.L_x_221:
[----:B-1----:R1:W2:Y:S02]  /*95e0*/  SYNCS.PHASECHK.TRANS64.TRYWAIT P0, [R0+URZ], R3 ;  /* 0x00000003000075a7 */ /* 0x0022a400080011ff */
[----:B--2---:R-:W-:Y:S05]  /*95f0*/  @!P0 NANOSLEEP.SYNCS 0x989680 ;  /* 0x009896800000895d */ /* 0x004fea0003900000 */
[----:B------:R-:W2:Y:S02]  /*9600*/  @!P0 SYNCS.PHASECHK.TRANS64 P0, [R0+URZ], R3 ;  /* 0x00000003000085a7 */ /* 0x000ea400080010ff */
[----:B--2---:R-:W-:Y:S05]  /*9610*/  @!P0 BRA `(.L_x_221) ;  /* 0xfffffffc00f08947 */ /* 0x004fea000383ffff */
[----:B------:R-:W-:Y:S05]  /*9620*/  BRA `(.L_x_222) ;  /* 0xffffffa000b47947 */ /* 0x000fea000383ffff */
.L_x_71:
[----:B---3--:R-:W-:-:S07]  /*9630*/  MOV R0, UR4 ;  /* 0x0000000400007c02 */ /* 0x008fce0008000f00 */
.L_x_223:
[----:B-1----:R1:W2:Y:S02]  /*9640*/  SYNCS.PHASECHK.TRANS64.TRYWAIT P0, [R0+URZ], R3 ;  /* 0x00000003000075a7 */ /* 0x0022a400080011ff */
[----:B--2---:R-:W-:Y:S05]  /*9650*/  @!P0 NANOSLEEP.SYNCS 0x989680 ;  /* 0x009896800000895d */ /* 0x004fea0003900000 */
[----:B------:R-:W2:Y:S02]  /*9660*/  @!P0 SYNCS.PHASECHK.TRANS64 P0, [R0+URZ], R3 ;  /* 0x00000003000085a7 */ /* 0x000ea400080010ff */
[----:B--2---:R-:W-:Y:S05]  /*9670*/  @!P0 BRA `(.L_x_223) ;  /* 0xfffffffc00f08947 */ /* 0x004fea000383ffff */
[----:B------:R-:W-:Y:S05]  /*9680*/  BRA `(.L_x_224) ;  /* 0xffffffa000c07947 */ /* 0x000fea000383ffff */
.L_x_72:
[----:B---3--:R-:W-:-:S07]  /*9690*/  MOV R0, UR4 ;  /* 0x0000000400007c02 */ /* 0x008fce0008000f00 */
.L_x_225:
[----:B-1----:R1:W2:Y:S02]  /*96a0*/  SYNCS.PHASECHK.TRANS64.TRYWAIT P0, [R0+URZ], R3 ;  /* 0x00000003000075a7 */ /* 0x0022a400080011ff */
[----:B--2---:R-:W-:Y:S05]  /*96b0*/  @!P0 NANOSLEEP.SYNCS 0x989680 ;  /* 0x009896800000895d */ /* 0x004fea0003900000 */
[----:B------:R-:W2:Y:S02]  /*96c0*/  @!P0 SYNCS.PHASECHK.TRANS64 P0, [R0+URZ], R3 ;  /* 0x00000003000085a7 */ /* 0x000ea400080010ff */
[----:B--2---:R-:W-:Y:S05]  /*96d0*/  @!P0 BRA `(.L_x_225) ;  /* 0xfffffffc00f08947 */ /* 0x004fea000383ffff */
[----:B------:R-:W-:Y:S05]  /*96e0*/  BRA `(.L_x_226) ;  /* 0xffffffa000cc7947 */ /* 0x000fea000383ffff */
.L_x_73:
[----:B---3--:R-:W-:-:S07]  /*96f0*/  MOV R0, UR4 ;  /* 0x0000000400007c02 */ /* 0x008fce0008000f00 */
.L_x_227:
[----:B-1----:R1:W2:Y:S02]  /*9700*/  SYNCS.PHASECHK.TRANS64.TRYWAIT P0, [R0+URZ], R3 ;  /* 0x00000003000075a7 */ /* 0x0022a400080011ff */
[----:B--2---:R-:W-:Y:S05]  /*9710*/  @!P0 NANOSLEEP.SYNCS 0x989680 ;  /* 0x009896800000895d */ /* 0x004fea0003900000 */
[----:B------:R-:W2:Y:S02]  /*9720*/  @!P0 SYNCS.PHASECHK.TRANS64 P0, [R0+URZ], R3 ;  /* 0x00000003000085a7 */ /* 0x000ea400080010ff */
[----:B--2---:R-:W-:Y:S05]  /*9730*/  @!P0 BRA `(.L_x_227) ;  /* 0xfffffffc00f08947 */ /* 0x004fea000383ffff */
[----:B------:R-:W-:Y:S05]  /*9740*/  BRA `(.L_x_228) ;  /* 0xffffffa000d87947 */ /* 0x000fea000383ffff */
.L_x_74:
[----:B---3--:R-:W-:-:S07]  /*9750*/  MOV R0, UR4 ;  /* 0x0000000400007c02 */ /* 0x008fce0008000f00 */
.L_x_229:
[----:B-1----:R1:W2:Y:S02]  /*9760*/  SYNCS.PHASECHK.TRANS64.TRYWAIT P0, [R0+URZ], R3 ;  /* 0x00000003000075a7 */ /* 0x0022a400080011ff */
[----:B--2---:R-:W-:Y:S05]  /*9770*/  @!P0 NANOSLEEP.SYNCS 0x989680 ;  /* 0x009896800000895d */ /* 0x004fea0003900000 */
[----:B------:R-:W2:Y:S02]  /*9780*/  @!P0 SYNCS.PHASECHK.TRANS64 P0, [R0+URZ], R3 ;  /* 0x00000003000085a7 */ /* 0x000ea400080010ff */
[----:B--2---:R-:W-:Y:S05]  /*9790*/  @!P0 BRA `(.L_x_229) ;  /* 0xfffffffc00f08947 */ /* 0x004fea000383ffff */
[----:B------:R-:W-:Y:S05]  /*97a0*/  BRA `(.L_x_230) ;  /* 0xffffffa000e47947 */ /* 0x000fea000383ffff */
.L_x_75:
[----:B---3--:R-:W-:-:S07]  /*97b0*/  MOV R0, UR4 ;  /* 0x0000000400007c02 */ /* 0x008fce0008000f00 */
.L_x_231:
[----:B-1----:R1:W2:Y:S02]  /*97c0*/  SYNCS.PHASECHK.TRANS64.TRYWAIT P0, [R0+URZ], R3 ;  /* 0x00000003000075a7 */ /* 0x0022a400080011ff */
[----:B--2---:R-:W-:Y:S05]  /*97d0*/  @!P0 NANOSLEEP.SYNCS 0x989680 ;  /* 0x009896800000895d */ /* 0x004fea0003900000 */
[----:B------:R-:W2:Y:S02]  /*97e0*/  @!P0 SYNCS.PHASECHK.TRANS64 P0, [R0+URZ], R3 ;  /* 0x00000003000085a7 */ /* 0x000ea400080010ff */
[----:B--2---:R-:W-:Y:S05]  /*97f0*/  @!P0 BRA `(.L_x_231) ;  /* 0xfffffffc00f08947 */ /* 0x004fea000383ffff */
[----:B------:R-:W-:Y:S05]  /*9800*/  BRA `(.L_x_232) ;  /* 0xffffffa000f07947 */ /* 0x000fea000383ffff */
.L_x_76:
[----:B---3--:R-:W-:-:S07]  /*9810*/  MOV R0, UR4 ;  /* 0x0000000400007c02 */ /* 0x008fce0008000f00 */
.L_x_233:
[----:B-1----:R1:W2:Y:S02]  /*9820*/  SYNCS.PHASECHK.TRANS64.TRYWAIT P0, [R0+URZ], R3 ;  /* 0x00000003000075a7 */ /* 0x0022a400080011ff */
[----:B--2---:R-:W-:Y:S05]  /*9830*/  @!P0 NANOSLEEP.SYNCS 0x989680 ;  /* 0x009896800000895d */ /* 0x004fea0003900000 */
[----:B------:R-:W2:Y:S02]  /*9840*/  @!P0 SYNCS.PHASECHK.TRANS64 P0, [R0+URZ], R3 ;  /* 0x00000003000085a7 */ /* 0x000ea400080010ff */
[----:B--2---:R-:W-:Y:S05]  /*9850*/  @!P0 BRA `(.L_x_233) ;  /* 0xfffffffc00f08947 */ /* 0x004fea000383ffff */
[----:B------:R-:W-:Y:S05]  /*9860*/  BRA `(.L_x_234) ;  /* 0xffffffa000fc7947 */ /* 0x000fea000383ffff */
.L_x_77:
[----:B---3--:R-:W-:-:S07]  /*9870*/  MOV R0, UR4 ;  /* 0x0000000400007c02 */ /* 0x008fce0008000f00 */
.L_x_235:
[----:B-1----:R1:W2:Y:S02]  /*9880*/  SYNCS.PHASECHK.TRANS64.TRYWAIT P0, [R0+URZ], R3 ;  /* 0x00000003000075a7 */ /* 0x0022a400080011ff */
[----:B--2---:R-:W-:Y:S05]  /*9890*/  @!P0 NANOSLEEP.SYNCS 0x989680 ;  /* 0x009896800000895d */ /* 0x004fea0003900000 */
[----:B------:R-:W2:Y:S02]  /*98a0*/  @!P0 SYNCS.PHASECHK.TRANS64 P0, [R0+URZ], R3 ;  /* 0x00000003000085a7 */ /* 0x000ea400080010ff */
[----:B--2---:R-:W-:Y:S05]  /*98b0*/  @!P0 BRA `(.L_x_235) ;  /* 0xfffffffc00f08947 */ /* 0x004fea000383ffff */
[----:B------:R-:W-:Y:S05]  /*98c0*/  BRA `(.L_x_236) ;  /* 0xffffffa400087947 */ /* 0x000fea000383ffff */
.L_x_80:
[----:B-1----:R1:W2:Y:S02]  /*98d0*/  SYNCS.PHASECHK.TRANS64.TRYWAIT P0, [R0+URZ+0x2d0], R5 ;  /* 0x0002d005000075a7 */ /* 0x0022a400080011ff */
[----:B--2---:R-:W-:Y:S05]  /*98e0*/  @!P0 NANOSLEEP.SYNCS 0x989680 ;  /* 0x009896800000895d */ /* 0x004fea0003900000 */
[----:B------:R-:W2:Y:S02]  /*98f0*/  @!P0 SYNCS.PHASECHK.TRANS64 P0, [R0+URZ+0x2d0], R5 ;  /* 0x0002d005000085a7 */ /* 0x000ea400080010ff */
[----:B--2---:R-:W-:Y:S05]  /*9900*/  @!P0 BRA `(.L_x_80) ;  /* 0xfffffffc00f08947 */ /* 0x004fea000383ffff */
[----:B------:R-:W-:Y:S05]  /*9910*/  BRA `(.L_x_237) ;  /* 0xffffffa400687947 */ /* 0x000fea000383ffff */
.L_x_81:
[----:B------:R-:W-:-:S07]  /*9920*/  MOV R0, UR5 ;  /* 0x0000000500007c02 */ /* 0x000fce0008000f00 */
.L_x_238:
[----:B-1----:R1:W2:Y:S02]  /*9930*/  SYNCS.PHASECHK.TRANS64.TRYWAIT P0, [R0+URZ+0x280], R7 ;  /* 0x00028007000075a7 */ /* 0x0022a400080011ff */
[----:B--2---:R-:W-:Y:S05]  /*9940*/  @!P0 NANOSLEEP.SYNCS 0x989680 ;  /* 0x009896800000895d */ /* 0x004fea0003900000 */
[----:B------:R-:W2:Y:S02]  /*9950*/  @!P0 SYNCS.PHASECHK.TRANS64 P0, [R0+URZ+0x280], R7 ;  /* 0x00028007000085a7 */ /* 0x000ea400080010ff */
[----:B--2---:R-:W-:Y:S05]  /*9960*/  @!P0 BRA `(.L_x_238) ;  /* 0xfffffffc00f08947 */ /* 0x004fea000383ffff */
[----:B------:R-:W-:Y:S05]  /*9970*/  BRA `(.L_x_239) ;  /* 0xffffffa400787947 */ /* 0x000fea000383ffff */
.L_x_82:
[----:B-1----:R1:W2:Y:S02]  /*9980*/  SYNCS.PHASECHK.TRANS64.TRYWAIT P1, [R0+URZ+0x270], R5 ;  /* 0x00027005000075a7 */ /* 0x0022a400080211ff */
[----:B--2---:R-:W-:Y:S05]  /*9990*/  @!P1 NANOSLEEP.SYNCS 0x989680 ;  /* 0x009896800000995d */ /* 0x004fea0003900000 */
[----:B------:R-:W2:Y:S02]  /*99a0*/  @!P1 SYNCS.PHASECHK.TRANS64 P1, [R0+URZ+0x270], R5 ;  /* 0x00027005000095a7 */ /* 0x000ea400080210ff */
[----:B--2---:R-:W-:Y:S05]  /*99b0*/  @!P1 BRA `(.L_x_82) ;  /* 0xfffffffc00f09947 */ /* 0x004fea000383ffff */
[----:B------:R-:W-:Y:S05]  /*99c0*/  BRA `(.L_x_240) ;  /* 0xffffffa400a87947 */ /* 0x000fea000383ffff */
.L_x_85:
[----:B------:R-:W-:-:S07]  /*99d0*/  MOV R0, UR5 ;  /* 0x0000000500007c02 */ /* 0x000fce0008000f00 */
.L_x_241:
[----:B-1----:R1:W2:Y:S02]  /*99e0*/  SYNCS.PHASECHK.TRANS64.TRYWAIT P0, [R0+URZ+0x280], R3 ;  /* 0x00028003000075a7 */ /* 0x0022a400080011ff */
[----:B--2---:R-:W-:Y:S05]  /*99f0*/  @!P0 NANOSLEEP.SYNCS 0x989680 ;  /* 0x009896800000895d */ /* 0x004fea0003900000 */
[----:B------:R-:W2:Y:S02]  /*9a00*/  @!P0 SYNCS.PHASECHK.TRANS64 P0, [R0+URZ+0x280], R3 ;  /* 0x00028003000085a7 */ /* 0x000ea400080010ff */
[----:B--2---:R-:W-:Y:S05]  /*9a10*/  @!P0 BRA `(.L_x_241) ;  /* 0xfffffffc00f08947 */ /* 0x004fea000383ffff */
[----:B------:R-:W-:Y:S05]  /*9a20*/  BRA `(.L_x_84) ;  /* 0xffffffa400fc7947 */ /* 0x000fea000383ffff */
.L_x_94:
[----:B-1----:R-:W-:-:S04]  /*9a30*/  MOV R4, UR6 ;  /* 0x0000000600047c02 */ /* 0x002fc80008000f00 */
[----:B------:R1:W2:Y:S03]  /*9a40*/  SYNCS.PHASECHK.TRANS64.TRYWAIT P0, [R4+URZ+0x8], R5 ;  /* 0x00000805040075a7 */ /* 0x0002a600080011ff */
[----:B--2---:R-:W-:Y:S05]  /*9a50*/  @!P0 NANOSLEEP.SYNCS 0x989680 ;  /* 0x009896800000895d */ /* 0x004fea0003900000 */
[----:B------:R-:W2:Y:S02]  /*9a60*/  @!P0 SYNCS.PHASECHK.TRANS64 P0, [R4+URZ+0x8], R5 ;  /* 0x00000805040085a7 */ /* 0x000ea400080010ff */
[----:B--2---:R-:W-:Y:S05]  /*9a70*/  @!P0 BRA `(.L_x_94) ;  /* 0xfffffffc00ec8947 */ /* 0x004fea000383ffff */
[----:B------:R-:W-:Y:S05]  /*9a80*/  BRA `(.L_x_93) ;  /* 0xffffffa800b07947 */ /* 0x000fea000383ffff */
.L_x_96:
[----:B------:R-:W-:Y:S01]  /*9a90*/  BSSY B0, `(.L_x_242) ;  /* 0x0000006000007945 */ /* 0x000fe20003800000 */
[----:B------:R-:W-:-:S07]  /*9aa0*/  MOV R15, 0xffffffff ;  /* 0xffffffff000f7802 */ /* 0x000fce0000000f00 */
[----:B-1---5:R-:W-:Y:S05]  /*9ab0*/  WARPSYNC.COLLECTIVE R15, `(.L_x_243) ;  /* 0x000000000f0c7348 */ /* 0x022fea0003c00000 */
[----:B------:R-:W-:Y:S02]  /*9ac0*/  ELECT P6, UR79, PT ;  /* 0x00000000004f782f */ /* 0x000fe400038c0000 */
[----:B------:R-:W-:Y:S01]  /*9ad0*/  MOV R14, UR79 ;  /* 0x0000004f000e7c02 */ /* 0x000fe20008000f00 */
[----:B-1---5:R-:W-:Y:S10]  /*9ae0*/  ENDCOLLECTIVE ;  /* 0x000000000000791b */ /* 0x022ff40003800000 */
.L_x_243:
[----:B------:R-:W-:Y:S05]  /*9af0*/  BSYNC B0 ;  /* 0x0000000000007941 */ /* 0x000fea0003800000 */
.L_x_242:
[----:B------:R-:W-:Y:S05]  /*9b00*/  BRA `(.L_x_244) ;  /* 0xffffffa800e07947 */ /* 0x000fea000383ffff */
.L_x_98:
[----:B-1----:R-:W-:-:S04]  /*9b10*/  MOV R2, UR6 ;  /* 0x0000000600027c02 */ /* 0x002fc80008000f00 */
[----:B------:R1:W2:Y:S03]  /*9b20*/  SYNCS.PHASECHK.TRANS64.TRYWAIT P0, [R2+URZ+0x8], R3 ;  /* 0x00000803020075a7 */ /* 0x0002a600080011ff */
[----:B--2---:R-:W-:Y:S05]  /*9b30*/  @!P0 NANOSLEEP.SYNCS 0x989680 ;  /* 0x009896800000895d */ /* 0x004fea0003900000 */
[----:B------:R-:W2:Y:S02]  /*9b40*/  @!P0 SYNCS.PHASECHK.TRANS64 P0, [R2+URZ+0x8], R3 ;  /* 0x00000803020085a7 */ /* 0x000ea400080010ff */
[----:B--2---:R-:W-:Y:S05]  /*9b50*/  @!P0 BRA `(.L_x_98) ;  /* 0xfffffffc00ec8947 */ /* 0x004fea000383ffff */
[----:B------:R-:W-:Y:S05]  /*9b60*/  BRA `(.L_x_97) ;  /* 0xffffffa800e47947 */ /* 0x000fea000383ffff */
.L_x_99:
[----:B-1----:R1:W2:Y:S02]  /*9b70*/  SYNCS.PHASECHK.TRANS64.TRYWAIT P0, [R0+URZ+0x270], R5 ;  /* 0x00027005000075a7 */ /* 0x0022a400080011ff */
[----:B--2---:R-:W-:Y:S05]  /*9b80*/  @!P0 NANOSLEEP.SYNCS 0x989680 ;  /* 0x009896800000895d */ /* 0x004fea0003900000 */
[----:B------:R-:W2:Y:S02]  /*9b90*/  @!P0 SYNCS.PHASECHK.TRANS64 P0, [R0+URZ+0x270], R5 ;  /* 0x00027005000085a7 */ /* 0x000ea400080010ff */
[----:B--2---:R-:W-:Y:S05]  /*9ba0*/  @!P0 BRA `(.L_x_99) ;  /* 0xfffffffc00f08947 */ /* 0x004fea000383ffff */
[----:B------:R-:W-:Y:S05]  /*9bb0*/  BRA `(.L_x_245) ;  /* 0xffffffac00c07947 */ /* 0x000fea000383ffff */
.L_x_101:
[----:B------:R-:W-:-:S07]  /*9bc0*/  MOV R0, UR10 ;  /* 0x0000000a00007c02 */ /* 0x000fce0008000f00 */
.L_x_246:
[----:B-1----:R1:W2:Y:S02]  /*9bd0*/  SYNCS.PHASECHK.TRANS64.TRYWAIT P0, [R0+URZ+0x2b0], R5 ;  /* 0x0002b005000075a7 */ /* 0x0022a400080011ff */
[----:B--2---:R-:W-:Y:S05]  /*9be0*/  @!P0 NANOSLEEP.SYNCS 0x989680 ;  /* 0x009896800000895d */ /* 0x004fea0003900000 */
[----:B------:R-:W2:Y:S02]  /*9bf0*/  @!P0 SYNCS.PHASECHK.TRANS64 P0, [R0+URZ+0x2b0], R5 ;  /* 0x0002b005000085a7 */ /* 0x000ea400080010ff */
[----:B--2---:R-:W-:Y:S05]  /*9c00*/  @!P0 BRA `(.L_x_246) ;  /* 0xfffffffc00f08947 */ /* 0x004fea000383ffff */
[----:B------:R-:W-:Y:S05]  /*9c10*/  BRA `(.L_x_247) ;  /* 0xffffffb0000c7947 */ /* 0x000fea000383ffff */
.L_x_104:
[----:B------:R-:W-:Y:S07]  /*9c20*/  MOV R0, UR9 ;  /* 0x0000000900007c02 */ /* 0x000fee0008000f00 */
.L_x_248:
[----:B-1----:R1:W2:Y:S02]  /*9c30*/  SYNCS.PHASECHK.TRANS64.TRYWAIT P0, [R0+URZ], R5 ;  /* 0x00000005000075a7 */ /* 0x0022a400080011ff */
[----:B--2---:R-:W-:Y:S05]  /*9c40*/  @!P0 NANOSLEEP.SYNCS 0x989680 ;  /* 0x009896800000895d */ /* 0x004fea0003900000 */
[----:B------:R-:W2:Y:S02]  /*9c50*/  @!P0 SYNCS.PHASECHK.TRANS64 P0, [R0+URZ], R5 ;  /* 0x00000005000085a7 */ /* 0x000ea400080010ff */
[----:B--2---:R-:W-:Y:S05]  /*9c60*/  @!P0 BRA `(.L_x_248) ;  /* 0xfffffffc00f08947 */ /* 0x004fea000383ffff */
[----:B------:R-:W-:Y:S05]  /*9c70*/  BRA `(.L_x_103) ;  /* 0xffffffb000207947 */ /* 0x000fea000383ffff */
.L_x_108:
[----:B-1----:R-:W-:-:S07]  /*9c80*/  MOV R0, UR7 ;  /* 0x0000000700007c02 */ /* 0x002fce0008000f00 */
.L_x_249:
[----:B-1----:R1:W2:Y:S02]  /*9c90*/  SYNCS.PHASECHK.TRANS64.TRYWAIT P0, [R0+URZ], R3 ;  /* 0x00000003000075a7 */ /* 0x0022a400080011ff */
[----:B--2---:R-:W-:Y:S05]  /*9ca0*/  @!P0 NANOSLEEP.SYNCS 0x989680 ;  /* 0x009896800000895d */ /* 0x004fea0003900000 */
[----:B------:R-:W2:Y:S02]  /*9cb0*/  @!P0 SYNCS.PHASECHK.TRANS64 P0, [R0+URZ], R3 ;  /* 0x00000003000085a7 */ /* 0x000ea400080010ff */
[----:B--2---:R-:W-:Y:S05]  /*9cc0*/  @!P0 BRA `(.L_x_249) ;  /* 0xfffffffc00f08947 */ /* 0x004fea000383ffff */
[----:B------:R-:W-:Y:S05]  /*9cd0*/  BRA `(.L_x_250) ;  /* 0xffffffb000ec7947 */ /* 0x000fea000383ffff */
.L_x_109:
[----:B------:R-:W-:-:S07]  /*9ce0*/  MOV R0, UR7 ;  /* 0x0000000700007c02 */ /* 0x000fce0008000f00 */
.L_x_251:
[----:B-1----:R1:W2:Y:S02]  /*9cf0*/  SYNCS.PHASECHK.TRANS64.TRYWAIT P0, [R0+URZ], R3 ;  /* 0x00000003000075a7 */ /* 0x0022a400080011ff */
[----:B--2---:R-:W-:Y:S05]  /*9d00*/  @!P0 NANOSLEEP.SYNCS 0x989680 ;  /* 0x009896800000895d */ /* 0x004fea0003900000 */
[----:B------:R-:W2:Y:S02]  /*9d10*/  @!P0 SYNCS.PHASECHK.TRANS64 P0, [R0+URZ], R3 ;  /* 0x00000003000085a7 */ /* 0x000ea400080010ff */
[----:B--2---:R-:W-:Y:S05]  /*9d20*/  @!P0 BRA `(.L_x_251) ;  /* 0xfffffffc00f08947 */ /* 0x004fea000383ffff */
[----:B------:R-:W-:Y:S05]  /*9d30*/  BRA `(.L_x_252) ;  /* 0xffffffb000f87947 */ /* 0x000fea000383ffff */
.L_x_110:
[----:B------:R-:W-:-:S07]  /*9d40*/  MOV R0, UR7 ;  /* 0x0000000700007c02 */ /* 0x000fce0008000f00 */
.L_x_253:
[----:B-1----:R1:W2:Y:S02]  /*9d50*/  SYNCS.PHASECHK.TRANS64.TRYWAIT P0, [R0+URZ], R3 ;  /* 0x00000003000075a7 */ /* 0x0022a400080011ff */
[----:B--2---:R-:W-:Y:S05]  /*9d60*/  @!P0 NANOSLEEP.SYNCS 0x989680 ;  /* 0x009896800000895d */ /* 0x004fea0003900000 */
[----:B------:R-:W2:Y:S02]  /*9d70*/  @!P0 SYNCS.PHASECHK.TRANS64 P0, [R0+URZ], R3 ;  /* 0x00000003000085a7 */ /* 0x000ea400080010ff */
[----:B--2---:R-:W-:Y:S05]  /*9d80*/  @!P0 BRA `(.L_x_253) ;  /* 0xfffffffc00f08947 */ /* 0x004fea000383ffff */
[----:B------:R-:W-:Y:S05]  /*9d90*/  BRA `(.L_x_254) ;  /* 0xffffffb400047947 */ /* 0x000fea000383ffff */
.L_x_113:
[----:B------:R-:W-:-:S07]  /*9da0*/  MOV R0, UR8 ;  /* 0x0000000800007c02 */ /* 0x000fce0008000f00 */
.L_x_255:
[----:B-1----:R1:W2:Y:S02]  /*9db0*/  SYNCS.PHASECHK.TRANS64.TRYWAIT P1, [R0+URZ+0x2f0], R3 ;  /* 0x0002f003000075a7 */ /* 0x0022a400080211ff */
[----:B--2---:R-:W-:Y:S05]  /*9dc0*/  @!P1 NANOSLEEP.SYNCS 0x989680 ;  /* 0x009896800000995d */ /* 0x004fea0003900000 */
[----:B------:R-:W2:Y:S02]  /*9dd0*/  @!P1 SYNCS.PHASECHK.TRANS64 P1, [R0+URZ+0x2f0], R3 ;  /* 0x0002f003000095a7 */ /* 0x000ea400080210ff */
[----:B--2---:R-:W-:Y:S05]  /*9de0*/  @!P1 BRA `(.L_x_255) ;  /* 0xfffffffc00f09947 */ /* 0x004fea000383ffff */
[----:B------:R-:W-:Y:S05]  /*9df0*/  BRA `(.L_x_256) ;  /* 0xffffffb400507947 */ /* 0x000fea000383ffff */
.L_x_118:
[----:B--2---:R2:W4:Y:S02]  /*9e00*/  SYNCS.PHASECHK.TRANS64.TRYWAIT P0, [R0+URZ+0x270], R3 ;  /* 0x00027003000075a7 */ /* 0x00452400080011ff */
[----:B----4-:R-:W-:Y:S05]  /*9e10*/  @!P0 NANOSLEEP.SYNCS 0x989680 ;  /* 0x009896800000895d */ /* 0x010fea0003900000 */
[----:B------:R-:W4:Y:S02]  /*9e20*/  @!P0 SYNCS.PHASECHK.TRANS64 P0, [R0+URZ+0x270], R3 ;  /* 0x00027003000085a7 */ /* 0x000f2400080010ff */
[----:B----4-:R-:W-:Y:S05]  /*9e30*/  @!P0 BRA `(.L_x_118) ;  /* 0xfffffffc00f08947 */ /* 0x010fea000383ffff */
[----:B------:R-:W-:Y:S05]  /*9e40*/  BRA `(.L_x_257) ;  /* 0xffffffb800547947 */ /* 0x000fea000383ffff */
.L_x_121:
[----:B------:R-:W-:Y:S07]  /*9e50*/  MOV R0, UR7 ;  /* 0x0000000700007c02 */ /* 0x000fee0008000f00 */
.L_x_258:
[----:B--2---:R2:W4:Y:S02]  /*9e60*/  SYNCS.PHASECHK.TRANS64.TRYWAIT P0, [R0+URZ+0x268], R3 ;  /* 0x00026803000075a7 */ /* 0x00452400080011ff */
[----:B----4-:R-:W-:Y:S05]  /*9e70*/  @!P0 NANOSLEEP.SYNCS 0x989680 ;  /* 0x009896800000895d */ /* 0x010fea0003900000 */
[----:B------:R-:W4:Y:S02]  /*9e80*/  @!P0 SYNCS.PHASECHK.TRANS64 P0, [R0+URZ+0x268], R3 ;  /* 0x00026803000085a7 */ /* 0x000f2400080010ff */
[----:B----4-:R-:W-:Y:S05]  /*9e90*/  @!P0 BRA `(.L_x_258) ;  /* 0xfffffffc00f08947 */ /* 0x010fea000383ffff */
[----:B------:R-:W-:Y:S05]  /*9ea0*/  BRA `(.L_x_120) ;  /* 0xffffffbc00347947 */ /* 0x000fea000383ffff */
.L_x_124:
[----:B------:R-:W-:Y:S07]  /*9eb0*/  MOV R0, UR15 ;  /* 0x0000000f00007c02 */ /* 0x000fee0008000f00 */
.L_x_259:
[----:B-1----:R1:W2:Y:S02]  /*9ec0*/  SYNCS.PHASECHK.TRANS64.TRYWAIT P0, [R0+URZ+0x248], R3 ;  /* 0x00024803000075a7 */ /* 0x0022a400080011ff */
[----:B--2---:R-:W-:Y:S05]  /*9ed0*/  @!P0 NANOSLEEP.SYNCS 0x989680 ;  /* 0x009896800000895d */ /* 0x004fea0003900000 */
[----:B------:R-:W2:Y:S02]  /*9ee0*/  @!P0 SYNCS.PHASECHK.TRANS64 P0, [R0+URZ+0x248], R3 ;  /* 0x00024803000085a7 */ /* 0x000ea400080010ff */
[----:B--2---:R-:W-:Y:S05]  /*9ef0*/  @!P0 BRA `(.L_x_259) ;  /* 0xfffffffc00f08947 */ /* 0x004fea000383ffff */
[----:B------:R-:W-:Y:S05]  /*9f00*/  BRA `(.L_x_260) ;  /* 0xffffffbc00ac7947 */ /* 0x000fea000383ffff */
.L_x_125:
[----:B------:R-:W-:Y:S07]  /*9f10*/  MOV R3, UR13 ;  /* 0x0000000d00037c02 */ /* 0x000fee0008000f00 */
.L_x_261:
[----:B-1----:R1:W2:Y:S02]  /*9f20*/  SYNCS.PHASECHK.TRANS64.TRYWAIT P0, [R3+URZ+0x248], R12 ;  /* 0x0002480c030075a7 */ /* 0x0022a400080011ff */
[----:B--2---:R-:W-:Y:S05]  /*9f30*/  @!P0 NANOSLEEP.SYNCS 0x989680 ;  /* 0x009896800000895d */ /* 0x004fea0003900000 */
[----:B------:R-:W2:Y:S02]  /*9f40*/  @!P0 SYNCS.PHASECHK.TRANS64 P0, [R3+URZ+0x248], R12 ;  /* 0x0002480c030085a7 */ /* 0x000ea400080010ff */
[----:B--2---:R-:W-:Y:S05]  /*9f50*/  @!P0 BRA `(.L_x_261) ;  /* 0xfffffffc00f08947 */ /* 0x004fea000383ffff */
[----:B------:R-:W-:Y:S05]  /*9f60*/  BRA `(.L_x_262) ;  /* 0xffffffc000687947 */ /* 0x000fea000383ffff */
.L_x_127:
[----:B------:R-:W-:-:S07]  /*9f70*/  MOV R0, UR4 ;  /* 0x0000000400007c02 */ /* 0x000fce0008000f00 */
.L_x_263:
[----:B-1----:R1:W4:Y:S02]  /*9f80*/  SYNCS.PHASECHK.TRANS64.TRYWAIT P0, [R0+URZ], R3 ;  /* 0x00000003000075a7 */ /* 0x00232400080011ff */
[----:B----4-:R-:W-:Y:S05]  /*9f90*/  @!P0 NANOSLEEP.SYNCS 0x989680 ;  /* 0x009896800000895d */ /* 0x010fea0003900000 */
[----:B------:R-:W4:Y:S02]  /*9fa0*/  @!P0 SYNCS.PHASECHK.TRANS64 P0, [R0+URZ], R3 ;  /* 0x00000003000085a7 */ /* 0x000f2400080010ff */
[----:B----4-:R-:W-:Y:S05]  /*9fb0*/  @!P0 BRA `(.L_x_263) ;  /* 0xfffffffc00f08947 */ /* 0x010fea000383ffff */
[----:B------:R-:W-:Y:S05]  /*9fc0*/  BRA `(.L_x_264) ;  /* 0xffffffc400107947 */ /* 0x000fea000383ffff */
.L_x_128:
[----:B------:R-:W-:-:S07]  /*9fd0*/  MOV R0, UR4 ;  /* 0x0000000400007c02 */ /* 0x000fce0008000f00 */
.L_x_265:
[----:B-1----:R1:W4:Y:S02]  /*9fe0*/  SYNCS.PHASECHK.TRANS64.TRYWAIT P0, [R0+URZ], R3 ;  /* 0x00000003000075a7 */ /* 0x00232400080011ff */
[----:B----4-:R-:W-:Y:S05]  /*9ff0*/  @!P0 NANOSLEEP.SYNCS 0x989680 ;  /* 0x009896800000895d */ /* 0x010fea0003900000 */
[----:B------:R-:W4:Y:S02]  /*a000*/  @!P0 SYNCS.PHASECHK.TRANS64 P0, [R0+URZ], R3 ;  /* 0x00000003000085a7 */ /* 0x000f2400080010ff */
[----:B----4-:R-:W-:Y:S05]  /*a010*/  @!P0 BRA `(.L_x_265) ;  /* 0xfffffffc00f08947 */ /* 0x010fea000383ffff */
[----:B------:R-:W-:Y:S05]  /*a020*/  BRA `(.L_x_266) ;  /* 0xffffffc4001c7947 */ /* 0x000fea000383ffff */
.L_x_130:
[----:B--2---:R2:W4:Y:S02]  /*a030*/  SYNCS.PHASECHK.TRANS64.TRYWAIT P0, [R0+URZ+0x270], R3 ;  /* 0x00027003000075a7 */ /* 0x00452400080011ff */
[----:B----4-:R-:W-:Y:S05]  /*a040*/  @!P0 NANOSLEEP.SYNCS 0x989680 ;  /* 0x009896800000895d */ /* 0x010fea0003900000 */
[----:B------:R-:W4:Y:S02]  /*a050*/  @!P0 SYNCS.PHASECHK.TRANS64 P0, [R0+URZ+0x270], R3 ;  /* 0x00027003000085a7 */ /* 0x000f2400080010ff */
[----:B----4-:R-:W-:Y:S05]  /*a060*/  @!P0 BRA `(.L_x_130) ;  /* 0xfffffffc00f08947 */ /* 0x010fea000383ffff */
[----:B------:R-:W-:Y:S05]  /*a070*/  BRA `(.L_x_267) ;  /* 0xffffffc800007947 */ /* 0x000fea000383ffff */
.L_x_140:
[----:B-1----:R1:W3:Y:S02]  /*a080*/  SYNCS.PHASECHK.TRANS64.TRYWAIT P1, [R0+URZ+0x230], R5 ;  /* 0x00023005000075a7 */ /* 0x0022e400080211ff */
[----:B---3--:R-:W-:Y:S05]  /*a090*/  @!P1 NANOSLEEP.SYNCS 0x989680 ;  /* 0x009896800000995d */ /* 0x008fea0003900000 */
[----:B------:R-:W3:Y:S02]  /*a0a0*/  @!P1 SYNCS.PHASECHK.TRANS64 P1, [R0+URZ+0x230], R5 ;  /* 0x00023005000095a7 */ /* 0x000ee400080210ff */
[----:B---3--:R-:W-:Y:S05]  /*a0b0*/  @!P1 BRA `(.L_x_140) ;  /* 0xfffffffc00f09947 */ /* 0x008fea000383ffff */
[----:B------:R-:W-:Y:S05]  /*a0c0*/  BRA `(.L_x_139) ;  /* 0xffffffd400187947 */ /* 0x000fea000383ffff */
.L_x_142:
[----:B-1----:R1:W4:Y:S02]  /*a0d0*/  SYNCS.PHASECHK.TRANS64.TRYWAIT P0, [R76+URZ+0x290], R3 ;  /* 0x000290034c0075a7 */ /* 0x00232400080011ff */
[----:B----4-:R-:W-:Y:S05]  /*a0e0*/  @!P0 NANOSLEEP.SYNCS 0x989680 ;  /* 0x009896800000895d */ /* 0x010fea0003900000 */
[----:B------:R-:W4:Y:S02]  /*a0f0*/  @!P0 SYNCS.PHASECHK.TRANS64 P0, [R76+URZ+0x290], R3 ;  /* 0x000290034c0085a7 */ /* 0x000f2400080010ff */
[----:B----4-:R-:W-:Y:S05]  /*a100*/  @!P0 BRA `(.L_x_142) ;  /* 0xfffffffc00f08947 */ /* 0x010fea000383ffff */
[----:B------:R-:W-:Y:S05]  /*a110*/  BRA `(.L_x_141) ;  /* 0xffffffd400487947 */ /* 0x000fea000383ffff */
.L_x_153:
[----:B--2---:R2:W3:Y:S02]  /*a120*/  SYNCS.PHASECHK.TRANS64.TRYWAIT P0, [R2+URZ+0x230], R83 ;  /* 0x00023053020075a7 */ /* 0x0044e400080011ff */
[----:B---3--:R-:W-:Y:S05]  /*a130*/  @!P0 NANOSLEEP.SYNCS 0x989680 ;  /* 0x009896800000895d */ /* 0x008fea0003900000 */
[----:B------:R-:W3:Y:S02]  /*a140*/  @!P0 SYNCS.PHASECHK.TRANS64 P0, [R2+URZ+0x230], R83 ;  /* 0x00023053020085a7 */ /* 0x000ee400080010ff */
[----:B---3--:R-:W-:Y:S05]  /*a150*/  @!P0 BRA `(.L_x_153) ;  /* 0xfffffffc00f08947 */ /* 0x008fea000383ffff */
[----:B------:R-:W-:Y:S05]  /*a160*/  BRA `(.L_x_152) ;  /* 0xffffffdc006c7947 */ /* 0x000fea000383ffff */
        .weak           $__internal_0_$__cuda_sm10x_tcgen05_guardrail_trap_col_being_dealloced_not_returned_by_alloc
        .type           $__internal_0_$__cuda_sm10x_tcgen05_guardrail_trap_col_being_dealloced_not_returned_by_alloc,@function
        .size           $__internal_0_$__cuda_sm10x_tcgen05_guardrail_trap_col_being_dealloced_not_returned_by_alloc,($__internal_1_$__cuda_sm10x_tcgen05_guardrail_trap_phase_invalid_during_alloc - $__internal_0_$__cuda_sm10x_tcgen05_guardrail_trap_col_being_dealloced_not_returned_by_alloc)
$__internal_0_$__cuda_sm10x_tcgen05_guardrail_trap_col_being_dealloced_not_returned_by_alloc:
[----:B------:R-:W-:Y:S05]  /*a170*/  BPT.TRAP 0x1 ;  /* 0x000000040000795c */ /* 0x000fea0000300000 */
[----:B------:R-:W-:-:S04]  /*a180*/  HFMA2 R3, -RZ, RZ, 0, 0 ;  /* 0x00000000ff037431 */ /* 0x000fc800000001ff */
[----:B------:R-:W-:Y:S05]  /*a190*/  RET.REL.NODEC R2 `(_ZN7cutlass13device_kernelINS_4gemm6kernel13GemmUniversalIN4cute5tupleIJiiiiEEENS1_10collective13CollectiveMmaINS1_35MainloopSm100TmaUmmaWarpSpecializedILi35ELi2ELi4ENS5_IJNS4_1CILi2EEENSA_ILi1EEESC_EEEEENS5_IJNSA_ILi128EEENSA_ILi64EEENSA_ILi32EEEEEENS_6half_tENS5_IJlSC_lEEESJ_SK_NS4_8TiledMMAINS4_8MMA_AtomIJNS4_26SM100_MMA_F16BF16_2x1SM_SSISJ_SJ_fLi128ELi64ELNS4_4UMMA5MajorE0ELSP_0ELNSO_7ScaleInE0ELSQ_0EEEEEENS4_6LayoutINS5_IJSC_SC_SC_EEENS5_IJNSA_ILi0EEESV_SV_EEEEENS5_IJNS4_10UnderscoreESY_SY_EEEEENS4_18SM100_TMA_2SM_LOADENS4_14ComposedLayoutINS4_7SwizzleILi2ELi4ELi3EEENS4_18smem_ptr_flag_bitsILi16EEENST_INS5_IJNSA_ILi8EEESH_EEENS5_IJSH_SC_EEEEEEEvNS4_8identityES11_S1B_vS1C_EENS_8epilogue10collective18CollectiveEpilogueINS1E_23Sm100TmaWarpSpecializedILi3ELi2ELi16ELb1ELb0EEEJNS5_IJSG_SG_SH_EEENS5_IJNST_ISG_SC_EENST_INS5_IJNSA_ILi16EEESB_EEENS5_IJSC_SH_EEEEEEEESJ_SK_SJ_SK_NS1E_6fusion15FusionCallbacksIS1I_NS1Q_17LinearCombinationISJ_fSJ_fLNS_15FloatRoundStyleE2EEES1J_S1P_JEEENS4_5SM1004TMEM4LOAD26SM100_TMEM_LOAD_32dp32b16xENS4_13SM90_TMA_LOADENS12_INS13_ILi1ELi4ELi3EEES16_NST_INS5_IJS17_S1L_EEENS5_IJS1L_SC_EEEEEEENS4_39AutoVectorizingCopyWithAssumedAlignmentILi128EEENS4_14SM90_TMA_STOREES25_S27_S27_EEEvvEEEEvNT_6ParamsE) ;  /* 0xffffff5c02987950 */ /* 0x000fea0003c3ffff */
        .weak           $__internal_1_$__cuda_sm10x_tcgen05_guardrail_trap_phase_invalid_during_alloc
        .type           $__internal_1_$__cuda_sm10x_tcgen05_guardrail_trap_phase_invalid_during_alloc,@function
        .size           $__internal_1_$__cuda_sm10x_tcgen05_guardrail_trap_phase_invalid_during_alloc,($__internal_2_$__cuda_sm10x_tcgen05_guardrail_trap_unallocated_columns_being_dealloced - $__internal_1_$__cuda_sm10x_tcgen05_guardrail_trap_phase_invalid_during_alloc)
$__internal_1_$__cuda_sm10x_tcgen05_guardrail_trap_phase_invalid_during_alloc:
[----:B------:R-:W-:Y:S05]  /*a1a0*/  BPT.TRAP 0x1 ;  /* 0x000000040000795c */ /* 0x000fea0000300000 */
[----:B------:R-:W-:-:S04]  /*a1b0*/  MOV R3, 0x0 ;  /* 0x0000000000037802 */ /* 0x000fc80000000f00 */
[----:B------:R-:W-:Y:S05]  /*a1c0*/  RET.REL.NODEC R2 `(_ZN7cutlass13device_kernelINS_4gemm6kernel13GemmUniversalIN4cute5tupleIJiiiiEEENS1_10collective13CollectiveMmaINS1_35MainloopSm100TmaUmmaWarpSpecializedILi35ELi2ELi4ENS5_IJNS4_1CILi2EEENSA_ILi1EEESC_EEEEENS5_IJNSA_ILi128EEENSA_ILi64EEENSA_ILi32EEEEEENS_6half_tENS5_IJlSC_lEEESJ_SK_NS4_8TiledMMAINS4_8MMA_AtomIJNS4_26SM100_MMA_F16BF16_2x1SM_SSISJ_SJ_fLi128ELi64ELNS4_4UMMA5MajorE0ELSP_0ELNSO_7ScaleInE0ELSQ_0EEEEEENS4_6LayoutINS5_IJSC_SC_SC_EEENS5_IJNSA_ILi0EEESV_SV_EEEEENS5_IJNS4_10UnderscoreESY_SY_EEEEENS4_18SM100_TMA_2SM_LOADENS4_14ComposedLayoutINS4_7SwizzleILi2ELi4ELi3EEENS4_18smem_ptr_flag_bitsILi16EEENST_INS5_IJNSA_ILi8EEESH_EEENS5_IJSH_SC_EEEEEEEvNS4_8identityES11_S1B_vS1C_EENS_8epilogue10collective18CollectiveEpilogueINS1E_23Sm100TmaWarpSpecializedILi3ELi2ELi16ELb1ELb0EEEJNS5_IJSG_SG_SH_EEENS5_IJNST_ISG_SC_EENST_INS5_IJNSA_ILi16EEESB_EEENS5_IJSC_SH_EEEEEEEESJ_SK_SJ_SK_NS1E_6fusion15FusionCallbacksIS1I_NS1Q_17LinearCombinationISJ_fSJ_fLNS_15FloatRoundStyleE2EEES1J_S1P_JEEENS4_5SM1004TMEM4LOAD26SM100_TMEM_LOAD_32dp32b16xENS4_13SM90_TMA_LOADENS12_INS13_ILi1ELi4ELi3EEES16_NST_INS5_IJS17_S1L_EEENS5_IJS1L_SC_EEEEEEENS4_39AutoVectorizingCopyWithAssumedAlignmentILi128EEENS4_14SM90_TMA_STOREES25_S27_S27_EEEvvEEEEvNT_6ParamsE) ;  /* 0xffffff5c028c7950 */ /* 0x000fea0003c3ffff */
        .weak           $__internal_2_$__cuda_sm10x_tcgen05_guardrail_trap_unallocated_columns_being_dealloced
        .type           $__internal_2_$__cuda_sm10x_tcgen05_guardrail_trap_unallocated_columns_being_dealloced,@function
        .size           $__internal_2_$__cuda_sm10x_tcgen05_guardrail_trap_unallocated_columns_being_dealloced,(.L_x_269 - $__internal_2_$__cuda_sm10x_tcgen05_guardrail_trap_unallocated_columns_being_dealloced)
$__internal_2_$__cuda_sm10x_tcgen05_guardrail_trap_unallocated_columns_being_dealloced:
[----:B------:R-:W-:Y:S05]  /*a1d0*/  BPT.TRAP 0x1 ;  /* 0x000000040000795c */ /* 0x000fea0000300000 */
[----:B------:R-:W-:-:S04]  /*a1e0*/  HFMA2 R3, -RZ, RZ, 0, 0 ;  /* 0x00000000ff037431 */ /* 0x000fc800000001ff */
[----:B------:R-:W-:Y:S05]  /*a1f0*/  RET.REL.NODEC R2 `(_ZN7cutlass13device_kernelINS_4gemm6kernel13GemmUniversalIN4cute5tupleIJiiiiEEENS1_10collective13CollectiveMmaINS1_35MainloopSm100TmaUmmaWarpSpecializedILi35ELi2ELi4ENS5_IJNS4_1CILi2EEENSA_ILi1EEESC_EEEEENS5_IJNSA_ILi128EEENSA_ILi64EEENSA_ILi32EEEEEENS_6half_tENS5_IJlSC_lEEESJ_SK_NS4_8TiledMMAINS4_8MMA_AtomIJNS4_26SM100_MMA_F16BF16_2x1SM_SSISJ_SJ_fLi128ELi64ELNS4_4UMMA5MajorE0ELSP_0ELNSO_7ScaleInE0ELSQ_0EEEEEENS4_6LayoutINS5_IJSC_SC_SC_EEENS5_IJNSA_ILi0EEESV_SV_EEEEENS5_IJNS4_10UnderscoreESY_SY_EEEEENS4_18SM100_TMA_2SM_LOADENS4_14ComposedLayoutINS4_7SwizzleILi2ELi4ELi3EEENS4_18smem_ptr_flag_bitsILi16EEENST_INS5_IJNSA_ILi8EEESH_EEENS5_IJSH_SC_EEEEEEEvNS4_8identityES11_S1B_vS1C_EENS_8epilogue10collective18CollectiveEpilogueINS1E_23Sm100TmaWarpSpecializedILi3ELi2ELi16ELb1ELb0EEEJNS5_IJSG_SG_SH_EEENS5_IJNST_ISG_SC_EENST_INS5_IJNSA_ILi16EEESB_EEENS5_IJSC_SH_EEEEEEEESJ_SK_SJ_SK_NS1E_6fusion15FusionCallbacksIS1I_NS1Q_17LinearCombinationISJ_fSJ_fLNS_15FloatRoundStyleE2EEES1J_S1P_JEEENS4_5SM1004TMEM4LOAD26SM100_TMEM_LOAD_32dp32b16xENS4_13SM90_TMA_LOADENS12_INS13_ILi1ELi4ELi3EEES16_NST_INS5_IJS17_S1L_EEENS5_IJS1L_SC_EEEEEEENS4_39AutoVectorizingCopyWithAssumedAlignmentILi128EEENS4_14SM90_TMA_STOREES25_S27_S27_EEEvvEEEEvNT_6ParamsE) ;  /* 0xffffff5c02807950 */ /* 0x000fea0003c3ffff */
.L_x_268:
[----:B------:R-:W-:-:S00]  /*a200*/  BRA `(.L_x_268) ;  /* 0xfffffffc00fc7947 */ /* 0x000fc0000383ffff */
[----:B------:R-:W-:-:S00]  /*a210*/  NOP ;  /* 0x0000000000007918 */ /* 0x000fc00000000000 */
        /* <DEDUP_REMOVED lines=14> */
.L_x_269:


//--------------------- .nv.global.init           --------------------------
	.section	.nv.global.init,"aw",@progbits
.nv.global.init:
	.type		$str$27,@object
	.size		$str$27,($str$28 - $str$27)
$str$27:
        /*0000*/ 	.byte	0x28, 0x61, 0x64, 0x64, 0x72, 0x65, 0x73, 0x73, 0x20, 0x26, 0x20, 0x6d, 0x61, 0x73, 0x6b, 0x29
        /*0010*/ 	.byte	0x20, 0x3d, 0x3d, 0x20, 0x30, 0x00
	.type		$str$28,@object
	.size		$str$28,($str$26 - $str$28)
$str$28:
        /*0016*/ 	.byte	0x2f, 0x74, 0x6d, 0x70, 0x2f, 0x63, 0x75, 0x74, 0x6c, 0x61, 0x73, 0x73, 0x5f, 0x73, 0x77, 0x65
        /*0026*/ 	.byte	0x65, 0x70, 0x5f, 0x73, 0x72, 0x63, 0x2f, 0x69, 0x6e, 0x63, 0x6c, 0x75, 0x64, 0x65, 0x2f, 0x63
        /*0036*/ 	.byte	0x75, 0x74, 0x65, 0x2f, 0x70, 0x6f, 0x69, 0x6e, 0x74, 0x65, 0x72, 0x5f, 0x66, 0x6c, 0x61, 0x67
        /*0046*/ 	.byte	0x67, 0x65, 0x64, 0x2e, 0x68, 0x70, 0x70, 0x00
	.type		$str$26,@object
	.size		$str$26,($str$25 - $str$26)
$str$26:
        /*004e*/ 	.byte	0x2f, 0x74, 0x6d, 0x70, 0x2f, 0x63, 0x75, 0x74, 0x6c, 0x61, 0x73, 0x73, 0x5f, 0x73, 0x77, 0x65
        /*005e*/ 	.byte	0x65, 0x70, 0x5f, 0x73, 0x72, 0x63, 0x2f, 0x69, 0x6e, 0x63, 0x6c, 0x75, 0x64, 0x65, 0x2f, 0x63
        /*006e*/ 	.byte	0x75, 0x74, 0x65, 0x2f, 0x61, 0x74, 0x6f, 0x6d, 0x2f, 0x63, 0x6f, 0x70, 0x79, 0x5f, 0x74, 0x72
        /*007e*/ 	.byte	0x61, 0x69, 0x74, 0x73, 0x5f, 0x73, 0x6d, 0x31, 0x30, 0x30, 0x2e, 0x68, 0x70, 0x70, 0x00
	.type		$str$25,@object
	.size		$str$25,(__unnamed_1 - $str$25)
$str$25:
        /*008d*/ 	.byte	0x28, 0x28, 0x75, 0x69, 0x6e, 0x74, 0x33, 0x32, 0x5f, 0x74, 0x28, 0x74, 0x68, 0x72, 0x65, 0x61
        /*009d*/ 	.byte	0x64, 0x49, 0x64, 0x78, 0x2e, 0x78, 0x29, 0x20, 0x2f, 0x20, 0x33, 0x32, 0x29, 0x20, 0x25, 0x20
        /*00ad*/ 	.byte	0x34, 0x29, 0x20, 0x3d, 0x3d, 0x20, 0x28, 0x28, 0x28, 0x74, 0x6d, 0x65, 0x6d, 0x5f, 0x61, 0x64
        /*00bd*/ 	.byte	0x64, 0x72, 0x20, 0x3e, 0x3e, 0x20, 0x31, 0x36, 0x29, 0x20, 0x2f, 0x20, 0x33, 0x32, 0x29, 0x20
        /*00cd*/ 	.byte	0x25, 0x20, 0x34, 0x29, 0x00
	.type		__unnamed_1,@object
	.size		__unnamed_1,(__unnamed_2 - __unnamed_1)
__unnamed_1:
        /*00d2*/ 	.byte	0x61, 0x75, 0x74, 0x6f, 0x20, 0x63, 0x75, 0x74, 0x65, 0x3a, 0x3a, 0x61, 0x73, 0x5f, 0x70, 0x6f
        /* <DEDUP_REMOVED lines=24> */
        /*0262*/ 	.byte	0x34, 0x38, 0x3e, 0x3e, 0x3e, 0x3e, 0x5d, 0x00
	.type		__unnamed_2,@object
	.size		__unnamed_2,(.L_2 - __unnamed_2)
__unnamed_2:
        /* <DEDUP_REMOVED lines=40> */
        /*04ea*/ 	.byte	0x3a, 0x3a, 0x43, 0x3c, 0x30, 0x3e, 0x3e, 0x3e, 0x3e, 0x5d, 0x00
.L_2:


//--------------------- .nv.shared._ZN7cutlass13device_kernelINS_4gemm6kernel13GemmUniversalIN4cute5tupleIJiiiiEEENS1_10collective13CollectiveMmaINS1_35MainloopSm100TmaUmmaWarpSpecializedILi35ELi2ELi4ENS5_IJNS4_1CILi2EEENSA_ILi1EEESC_EEEEENS5_IJNSA_ILi128EEENSA_ILi64EEENSA_ILi32EEEEEENS_6half_tENS5_IJlSC_lEEESJ_SK_NS4_8TiledMMAINS4_8MMA_AtomIJNS4_26SM100_MMA_F16BF16_2x1SM_SSISJ_SJ_fLi128ELi64ELNS4_4UMMA5MajorE0ELSP_0ELNSO_7ScaleInE0ELSQ_0EEEEEENS4_6LayoutINS5_IJSC_SC_SC_EEENS5_IJNSA_ILi0EEESV_SV_EEEEENS5_IJNS4_10UnderscoreESY_SY_EEEEENS4_18SM100_TMA_2SM_LOADENS4_14ComposedLayoutINS4_7SwizzleILi2ELi4ELi3EEENS4_18smem_ptr_flag_bitsILi16EEENST_INS5_IJNSA_ILi8EEESH_EEENS5_IJSH_SC_EEEEEEEvNS4_8identityES11_S1B_vS1C_EENS_8epilogue10collective18CollectiveEpilogueINS1E_23Sm100TmaWarpSpecializedILi3ELi2ELi16ELb1ELb0EEEJNS5_IJSG_SG_SH_EEENS5_IJNST_ISG_SC_EENST_INS5_IJNSA_ILi16EEESB_EEENS5_IJSC_SH_EEEEEEEESJ_SK_SJ_SK_NS1E_6fusion15FusionCallbacksIS1I_NS1Q_17LinearCombinationISJ_fSJ_fLNS_15FloatRoundStyleE2EEES1J_S1P_JEEENS4_5SM1004TMEM4LOAD26SM100_TMEM_LOAD_32dp32b16xENS4_13SM90_TMA_LOADENS12_INS13_ILi1ELi4ELi3EEES16_NST_INS5_IJS17_S1L_EEENS5_IJS1L_SC_EEEEEEENS4_39AutoVectorizingCopyWithAssumedAlignmentILi128EEENS4_14SM90_TMA_STOREES25_S27_S27_EEEvvEEEEvNT_6ParamsE --------------------------
	.section	.nv.shared._ZN7cutlass13device_kernelINS_4gemm6kernel13GemmUniversalIN4cute5tupleIJiiiiEEENS1_10collective13CollectiveMmaINS1_35MainloopSm100TmaUmmaWarpSpecializedILi35ELi2ELi4ENS5_IJNS4_1CILi2EEENSA_ILi1EEESC_EEEEENS5_IJNSA_ILi128EEENSA_ILi64EEENSA_ILi32EEEEEENS_6half_tENS5_IJlSC_lEEESJ_SK_NS4_8TiledMMAINS4_8MMA_AtomIJNS4_26SM100_MMA_F16BF16_2x1SM_SSISJ_SJ_fLi128ELi64ELNS4_4UMMA5MajorE0ELSP_0ELNSO_7ScaleInE0ELSQ_0EEEEEENS4_6LayoutINS5_IJSC_SC_SC_EEENS5_IJNSA_ILi0EEESV_SV_EEEEENS5_IJNS4_10UnderscoreESY_SY_EEEEENS4_18SM100_TMA_2SM_LOADENS4_14ComposedLayoutINS4_7SwizzleILi2ELi4ELi3EEENS4_18smem_ptr_flag_bitsILi16EEENST_INS5_IJNSA_ILi8EEESH_EEENS5_IJSH_SC_EEEEEEEvNS4_8identityES11_S1B_vS1C_EENS_8epilogue10collective18CollectiveEpilogueINS1E_23Sm100TmaWarpSpecializedILi3ELi2ELi16ELb1ELb0EEEJNS5_IJSG_SG_SH_EEENS5_IJNST_ISG_SC_EENST_INS5_IJNSA_ILi16EEESB_EEENS5_IJSC_SH_EEEEEEEESJ_SK_SJ_SK_NS1E_6fusion15FusionCallbacksIS1I_NS1Q_17LinearCombinationISJ_fSJ_fLNS_15FloatRoundStyleE2EEES1J_S1P_JEEENS4_5SM1004TMEM4LOAD26SM100_TMEM_LOAD_32dp32b16xENS4_13SM90_TMA_LOADENS12_INS13_ILi1ELi4ELi3EEES16_NST_INS5_IJS17_S1L_EEENS5_IJS1L_SC_EEEEEEENS4_39AutoVectorizingCopyWithAssumedAlignmentILi128EEENS4_14SM90_TMA_STOREES25_S27_S27_EEEvvEEEEvNT_6ParamsE,"aw",@nobits
	.sectionflags	@""
	.align	16
	.zero		1024


//--------------------- .nv.shared.reserved.0     --------------------------
	.section	.nv.shared.reserved.0,"aw",@nobits
	.weak		__nv_reservedSMEM_offset_0_alias
	.size		__nv_reservedSMEM_offset_0_alias, 0, 64
	.other		__nv_reservedSMEM_offset_0_alias,@"STO_CUDA_RESERVED_SHARED STV_DEFAULT"
__nv_reservedSMEM_offset_0_alias:
	.zero		0
.nv.shared.reserved.0:
	.zero		64
	.weak		__nv_reservedSMEM_tcgen05_partition
	.type		__nv_reservedSMEM_tcgen05_partition,@object
	.size		__nv_reservedSMEM_tcgen05_partition,(.L_0 - __nv_reservedSMEM_tcgen05_partition)
__nv_reservedSMEM_tcgen05_partition:
	.zero		32
.L_0:


//--------------------- .nv.global                --------------------------
	.section	.nv.global,"aw",@nobits
.nv.global:
	.type		_ZN40_INTERNAL_3e80c2eb_4_k_cu_d62e4cd1_359364cute1_E,@object
	.size		_ZN40_INTERNAL_3e80c2eb_4_k_cu_d62e4cd1_359364cute1_E,(_ZN40_INTERNAL_3e80c2eb_4_k_cu_d62e4cd1_359364cuda3std3__45__cpo6cbeginE - _ZN40_INTERNAL_3e80c2eb_4_k_cu_d62e4cd1_359364cute1_E)
_ZN40_INTERNAL_3e80c2eb_4_k_cu_d62e4cd1_359364cute1_E:
	.zero		1
	.type		_ZN40_INTERNAL_3e80c2eb_4_k_cu_d62e4cd1_359364cuda3std3__45__cpo6cbeginE,@object
	.size		_ZN40_INTERNAL_3e80c2eb_4_k_cu_d62e4cd1_359364cuda3std3__45__cpo6cbeginE,(_ZN40_INTERNAL_3e80c2eb_4_k_cu_d62e4cd1_359364cuda3std3__48in_placeE - _ZN40_INTERNAL_3e80c2eb_4_k_cu_d62e4cd1_359364cuda3std3__45__cpo6cbeginE)
_ZN40_INTERNAL_3e80c2eb_4_k_cu_d62e4cd1_359364cuda3std3__45__cpo6cbeginE:
	.zero		1
	.type		_ZN40_INTERNAL_3e80c2eb_4_k_cu_d62e4cd1_359364cuda3std3__48in_placeE,@object
	.size		_ZN40_INTERNAL_3e80c2eb_4_k_cu_d62e4cd1_359364cuda3std3__48in_placeE,(_ZN40_INTERNAL_3e80c2eb_4_k_cu_d62e4cd1_359364cuda3std6ranges3__45__cpo9iter_moveE - _ZN40_INTERNAL_3e80c2eb_4_k_cu_d62e4cd1_359364cuda3std3__48in_placeE)
_ZN40_INTERNAL_3e80c2eb_4_k_cu_d62e4cd1_359364cuda3std3__48in_placeE:
	.zero		1
	.type		_ZN40_INTERNAL_3e80c2eb_4_k_cu_d62e4cd1_359364cuda3std6ranges3__45__cpo9iter_moveE,@object
	.size		_ZN40_INTERNAL_3e80c2eb_4_k_cu_d62e4cd1_359364cuda3std6ranges3__45__cpo9iter_moveE,(_ZN40_INTERNAL_3e80c2eb_4_k_cu_d62e4cd1_359364cuda3std3__45__cpo5beginE - _ZN40_INTERNAL_3e80c2eb_4_k_cu_d62e4cd1_359364cuda3std6ranges3__45__cpo9iter_moveE)
_ZN40_INTERNAL_3e80c2eb_4_k_cu_d62e4cd1_359364cuda3std6ranges3__45__cpo9iter_moveE:
	.zero		1
	.type		_ZN40_INTERNAL_3e80c2eb_4_k_cu_d62e4cd1_359364cuda3std3__45__cpo5beginE,@object
	.size		_ZN40_INTERNAL_3e80c2eb_4_k_cu_d62e4cd1_359364cuda3std3__45__cpo5beginE,(_ZN40_INTERNAL_3e80c2eb_4_k_cu_d62e4cd1_359364cuda3std3__442_GLOBAL__N__3e80c2eb_4_k_cu_d62e4cd1_359366ignoreE - _ZN40_INTERNAL_3e80c2eb_4_k_cu_d62e4cd1_359364cuda3std3__45__cpo5beginE)
_ZN40_INTERNAL_3e80c2eb_4_k_cu_d62e4cd1_359364cuda3std3__45__cpo5beginE:
	.zero		1
	.type		_ZN40_INTERNAL_3e80c2eb_4_k_cu_d62e4cd1_359364cuda3std3__442_GLOBAL__N__3e80c2eb_4_k_cu_d62e4cd1_359366ignoreE,@object
	.size		_ZN40_INTERNAL_3e80c2eb_4_k_cu_d62e4cd1_359364cuda3std3__442_GLOBAL__N__3e80c2eb_4_k_cu_d62e4cd1_359366ignoreE,(_ZN40_INTERNAL_3e80c2eb_4_k_cu_d62e4cd1_359364cute7productE - _ZN40_INTERNAL_3e80c2eb_4_k_cu_d62e4cd1_359364cuda3std3__442_GLOBAL__N__3e80c2eb_4_k_cu_d62e4cd1_359366ignoreE)
_ZN40_INTERNAL_3e80c2eb_4_k_cu_d62e4cd1_359364cuda3std3__442_GLOBAL__N__3e80c2eb_4_k_cu_d62e4cd1_359366ignoreE:
	.zero		1
	.type		_ZN40_INTERNAL_3e80c2eb_4_k_cu_d62e4cd1_359364cute7productE,@object
	.size		_ZN40_INTERNAL_3e80c2eb_4_k_cu_d62e4cd1_359364cute7productE,(_ZN40_INTERNAL_3e80c2eb_4_k_cu_d62e4cd1_359364cuda3std3__45__cpo3endE - _ZN40_INTERNAL_3e80c2eb_4_k_cu_d62e4cd1_359364cute7productE)
_ZN40_INTERNAL_3e80c2eb_4_k_cu_d62e4cd1_359364cute7productE:
	.zero		1
	.type		_ZN40_INTERNAL_3e80c2eb_4_k_cu_d62e4cd1_359364cuda3std3__45__cpo3endE,@object
	.size		_ZN40_INTERNAL_3e80c2eb_4_k_cu_d62e4cd1_359364cuda3std3__45__cpo3endE,(_ZN40_INTERNAL_3e80c2eb_4_k_cu_d62e4cd1_359364cuda3std3__419piecewise_constructE - _ZN40_INTERNAL_3e80c2eb_4_k_cu_d62e4cd1_359364cuda3std3__45__cpo3endE)
_ZN40_INTERNAL_3e80c2eb_4_k_cu_d62e4cd1_359364cuda3std3__45__cpo3endE:
	.zero		1
	.type		_ZN40_INTERNAL_3e80c2eb_4_k_cu_d62e4cd1_359364cuda3std3__419piecewise_constructE,@object
	.size		_ZN40_INTERNAL_3e80c2eb_4_k_cu_d62e4cd1_359364cuda3std3__419piecewise_constructE,(_ZN40_INTERNAL_3e80c2eb_4_k_cu_d62e4cd1_359364cuda3std3__45__cpo4cendE - _ZN40_INTERNAL_3e80c2eb_4_k_cu_d62e4cd1_359364cuda3std3__419piecewise_constructE)
_ZN40_INTERNAL_3e80c2eb_4_k_cu_d62e4cd1_359364cuda3std3__419piecewise_constructE:
	.zero		1
	.type		_ZN40_INTERNAL_3e80c2eb_4_k_cu_d62e4cd1_359364cuda3std3__45__cpo4cendE,@object
	.size		_ZN40_INTERNAL_3e80c2eb_4_k_cu_d62e4cd1_359364cuda3std3__45__cpo4cendE,(_ZN40_INTERNAL_3e80c2eb_4_k_cu_d62e4cd1_359364cuda3std6ranges3__45__cpo4swapE - _ZN40_INTERNAL_3e80c2eb_4_k_cu_d62e4cd1_359364cuda3std3__45__cpo4cendE)
_ZN40_INTERNAL_3e80c2eb_4_k_cu_d62e4cd1_359364cuda3std3__45__cpo4cendE:
	.zero		1
	.type		_ZN40_INTERNAL_3e80c2eb_4_k_cu_d62e4cd1_359364cuda3std6ranges3__45__cpo4swapE,@object
	.size		_ZN40_INTERNAL_3e80c2eb_4_k_cu_d62e4cd1_359364cuda3std6ranges3__45__cpo4swapE,(.L_10 - _ZN40_INTERNAL_3e80c2eb_4_k_cu_d62e4cd1_359364cuda3std6ranges3__45__cpo4swapE)
_ZN40_INTERNAL_3e80c2eb_4_k_cu_d62e4cd1_359364cuda3std6ranges3__45__cpo4swapE:
	.zero		1
.L_10:


//--------------------- .nv.constant0._ZN7cutlass13device_kernelINS_4gemm6kernel13GemmUniversalIN4cute5tupleIJiiiiEEENS1_10collective13CollectiveMmaINS1_35MainloopSm100TmaUmmaWarpSpecializedILi35ELi2ELi4ENS5_IJNS4_1CILi2EEENSA_ILi1EEESC_EEEEENS5_IJNSA_ILi128EEENSA_ILi64EEENSA_ILi32EEEEEENS_6half_tENS5_IJlSC_lEEESJ_SK_NS4_8TiledMMAINS4_8MMA_AtomIJNS4_26SM100_MMA_F16BF16_2x1SM_SSISJ_SJ_fLi128ELi64ELNS4_4UMMA5MajorE0ELSP_0ELNSO_7ScaleInE0ELSQ_0EEEEEENS4_6LayoutINS5_IJSC_SC_SC_EEENS5_IJNSA_ILi0EEESV_SV_EEEEENS5_IJNS4_10UnderscoreESY_SY_EEEEENS4_18SM100_TMA_2SM_LOADENS4_14ComposedLayoutINS4_7SwizzleILi2ELi4ELi3EEENS4_18smem_ptr_flag_bitsILi16EEENST_INS5_IJNSA_ILi8EEESH_EEENS5_IJSH_SC_EEEEEEEvNS4_8identityES11_S1B_vS1C_EENS_8epilogue10collective18CollectiveEpilogueINS1E_23Sm100TmaWarpSpecializedILi3ELi2ELi16ELb1ELb0EEEJNS5_IJSG_SG_SH_EEENS5_IJNST_ISG_SC_EENST_INS5_IJNSA_ILi16EEESB_EEENS5_IJSC_SH_EEEEEEEESJ_SK_SJ_SK_NS1E_6fusion15FusionCallbacksIS1I_NS1Q_17LinearCombinationISJ_fSJ_fLNS_15FloatRoundStyleE2EEES1J_S1P_JEEENS4_5SM1004TMEM4LOAD26SM100_TMEM_LOAD_32dp32b16xENS4_13SM90_TMA_LOADENS12_INS13_ILi1ELi4ELi3EEES16_NST_INS5_IJS17_S1L_EEENS5_IJS1L_SC_EEEEEEENS4_39AutoVectorizingCopyWithAssumedAlignmentILi128EEENS4_14SM90_TMA_STOREES25_S27_S27_EEEvvEEEEvNT_6ParamsE --------------------------
	.section	.nv.constant0._ZN7cutlass13device_kernelINS_4gemm6kernel13GemmUniversalIN4cute5tupleIJiiiiEEENS1_10collective13CollectiveMmaINS1_35MainloopSm100TmaUmmaWarpSpecializedILi35ELi2ELi4ENS5_IJNS4_1CILi2EEENSA_ILi1EEESC_EEEEENS5_IJNSA_ILi128EEENSA_ILi64EEENSA_ILi32EEEEEENS_6half_tENS5_IJlSC_lEEESJ_SK_NS4_8TiledMMAINS4_8MMA_AtomIJNS4_26SM100_MMA_F16BF16_2x1SM_SSISJ_SJ_fLi128ELi64ELNS4_4UMMA5MajorE0ELSP_0ELNSO_7ScaleInE0ELSQ_0EEEEEENS4_6LayoutINS5_IJSC_SC_SC_EEENS5_IJNSA_ILi0EEESV_SV_EEEEENS5_IJNS4_10UnderscoreESY_SY_EEEEENS4_18SM100_TMA_2SM_LOADENS4_14ComposedLayoutINS4_7SwizzleILi2ELi4ELi3EEENS4_18smem_ptr_flag_bitsILi16EEENST_INS5_IJNSA_ILi8EEESH_EEENS5_IJSH_SC_EEEEEEEvNS4_8identityES11_S1B_vS1C_EENS_8epilogue10collective18CollectiveEpilogueINS1E_23Sm100TmaWarpSpecializedILi3ELi2ELi16ELb1ELb0EEEJNS5_IJSG_SG_SH_EEENS5_IJNST_ISG_SC_EENST_INS5_IJNSA_ILi16EEESB_EEENS5_IJSC_SH_EEEEEEEESJ_SK_SJ_SK_NS1E_6fusion15FusionCallbacksIS1I_NS1Q_17LinearCombinationISJ_fSJ_fLNS_15FloatRoundStyleE2EEES1J_S1P_JEEENS4_5SM1004TMEM4LOAD26SM100_TMEM_LOAD_32dp32b16xENS4_13SM90_TMA_LOADENS12_INS13_ILi1ELi4ELi3EEES16_NST_INS5_IJS17_S1L_EEENS5_IJS1L_SC_EEEEEEENS4_39AutoVectorizingCopyWithAssumedAlignmentILi128EEENS4_14SM90_TMA_STOREES25_S27_S27_EEEvvEEEEvNT_6ParamsE,"a",@progbits
	.sectionflags	@""
	.align	4
.nv.constant0._ZN7cutlass13device_kernelINS_4gemm6kernel13GemmUniversalIN4cute5tupleIJiiiiEEENS1_10collective13CollectiveMmaINS1_35MainloopSm100TmaUmmaWarpSpecializedILi35ELi2ELi4ENS5_IJNS4_1CILi2EEENSA_ILi1EEESC_EEEEENS5_IJNSA_ILi128EEENSA_ILi64EEENSA_ILi32EEEEEENS_6half_tENS5_IJlSC_lEEESJ_SK_NS4_8TiledMMAINS4_8MMA_AtomIJNS4_26SM100_MMA_F16BF16_2x1SM_SSISJ_SJ_fLi128ELi64ELNS4_4UMMA5MajorE0ELSP_0ELNSO_7ScaleInE0ELSQ_0EEEEEENS4_6LayoutINS5_IJSC_SC_SC_EEENS5_IJNSA_ILi0EEESV_SV_EEEEENS5_IJNS4_10UnderscoreESY_SY_EEEEENS4_18SM100_TMA_2SM_LOADENS4_14ComposedLayoutINS4_7SwizzleILi2ELi4ELi3EEENS4_18smem_ptr_flag_bitsILi16EEENST_INS5_IJNSA_ILi8EEESH_EEENS5_IJSH_SC_EEEEEEEvNS4_8identityES11_S1B_vS1C_EENS_8epilogue10collective18CollectiveEpilogueINS1E_23Sm100TmaWarpSpecializedILi3ELi2ELi16ELb1ELb0EEEJNS5_IJSG_SG_SH_EEENS5_IJNST_ISG_SC_EENST_INS5_IJNSA_ILi16EEESB_EEENS5_IJSC_SH_EEEEEEEESJ_SK_SJ_SK_NS1E_6fusion15FusionCallbacksIS1I_NS1Q_17LinearCombinationISJ_fSJ_fLNS_15FloatRoundStyleE2EEES1J_S1P_JEEENS4_5SM1004TMEM4LOAD26SM100_TMEM_LOAD_32dp32b16xENS4_13SM90_TMA_LOADENS12_INS13_ILi1ELi4ELi3EEES16_NST_INS5_IJS17_S1L_EEENS5_IJS1L_SC_EEEEEEENS4_39AutoVectorizingCopyWithAssumedAlignmentILi128EEENS4_14SM90_TMA_STOREES25_S27_S27_EEEvvEEEEvNT_6ParamsE:
	.zero		2944


//--------------------- SYMBOLS --------------------------

	.type		.nv.reservedSmem.offset0,@object
	.size		.nv.reservedSmem.offset0,0x4
	.type		.nv.reservedSmem.cap,@object
	.size		.nv.reservedSmem.cap,0x4
	.type		__assertfail,@function
